//
// Generated by NVIDIA NVVM Compiler
//
// Compiler Build ID: CL-36424714
// Cuda compilation tools, release 13.0, V13.0.88
// Based on NVVM 20.0.0
//

.version 9.0
.target sm_100
.address_size 64

	// .globl	_Z10test_clockRiS_
.extern .shared .align 16 .b8 shared_array[];

.visible .entry _Z10test_clockRiS_(
	.param .u64 .ptr .align 1 _Z10test_clockRiS__param_0,
	.param .u64 .ptr .align 1 _Z10test_clockRiS__param_1
)
{
	.reg .pred 	%p<24>;
	.reg .b32 	%r<223>;
	.reg .b64 	%rd<12>;

	ld.param.u64 	%rd4, [_Z10test_clockRiS__param_0];
	ld.param.u64 	%rd6, [_Z10test_clockRiS__param_1];
	cvta.to.global.u64 	%rd1, %rd6;
	mov.u32 	%r47, %ctaid.x;
	mov.u32 	%r48, %ntid.x;
	mul.lo.s32 	%r1, %r47, %r48;
	mov.u32 	%r49, %tid.x;
	neg.s32 	%r2, %r49;
	setp.ne.s32 	%p1, %r1, %r2;
	mov.b64 	%rd11, 0;
	@%p1 bra 	$L__BB0_2;
	// begin inline asm
	mov.u64 	%rd11, %clock64;
	// end inline asm
$L__BB0_2:
	ld.global.u32 	%r203, [%rd1];
	mov.b32 	%r202, 0;
$L__BB0_3:
	mov.b32 	%r204, 0;
$L__BB0_4:
	setp.eq.s32 	%p2, %r1, %r2;
	selp.b32 	%r52, %r204, 0, %p2;
	add.s32 	%r53, %r203, %r52;
	add.s32 	%r54, %r53, %r202;
	add.s32 	%r55, %r204, 1;
	selp.b32 	%r56, %r55, 0, %p2;
	add.s32 	%r57, %r54, %r56;
	add.s32 	%r58, %r57, %r202;
	add.s32 	%r59, %r204, 2;
	selp.b32 	%r60, %r59, 0, %p2;
	add.s32 	%r61, %r58, %r60;
	add.s32 	%r62, %r61, %r202;
	add.s32 	%r63, %r204, 3;
	selp.b32 	%r64, %r63, 0, %p2;
	add.s32 	%r65, %r62, %r64;
	add.s32 	%r203, %r65, %r202;
	add.s32 	%r204, %r204, 4;
	setp.ne.s32 	%p3, %r204, 100;
	@%p3 bra 	$L__BB0_4;
	mov.b32 	%r206, 0;
$L__BB0_6:
	setp.eq.s32 	%p4, %r1, %r2;
	selp.b32 	%r67, %r206, 0, %p4;
	add.s32 	%r68, %r203, %r67;
	add.s32 	%r69, %r68, %r202;
	add.s32 	%r70, %r206, 1;
	selp.b32 	%r71, %r70, 0, %p4;
	add.s32 	%r72, %r69, %r71;
	add.s32 	%r73, %r72, %r202;
	add.s32 	%r74, %r206, 2;
	selp.b32 	%r75, %r74, 0, %p4;
	add.s32 	%r76, %r73, %r75;
	add.s32 	%r77, %r76, %r202;
	add.s32 	%r78, %r206, 3;
	selp.b32 	%r79, %r78, 0, %p4;
	add.s32 	%r80, %r77, %r79;
	add.s32 	%r203, %r80, %r202;
	add.s32 	%r206, %r206, 4;
	setp.ne.s32 	%p5, %r206, 100;
	@%p5 bra 	$L__BB0_6;
	mov.b32 	%r208, 0;
$L__BB0_8:
	setp.eq.s32 	%p6, %r1, %r2;
	selp.b32 	%r82, %r208, 0, %p6;
	add.s32 	%r83, %r203, %r82;
	add.s32 	%r84, %r83, %r202;
	add.s32 	%r85, %r208, 1;
	selp.b32 	%r86, %r85, 0, %p6;
	add.s32 	%r87, %r84, %r86;
	add.s32 	%r88, %r87, %r202;
	add.s32 	%r89, %r208, 2;
	selp.b32 	%r90, %r89, 0, %p6;
	add.s32 	%r91, %r88, %r90;
	add.s32 	%r92, %r91, %r202;
	add.s32 	%r93, %r208, 3;
	selp.b32 	%r94, %r93, 0, %p6;
	add.s32 	%r95, %r92, %r94;
	add.s32 	%r203, %r95, %r202;
	add.s32 	%r208, %r208, 4;
	setp.ne.s32 	%p7, %r208, 100;
	@%p7 bra 	$L__BB0_8;
	mov.b32 	%r210, 0;
$L__BB0_10:
	setp.eq.s32 	%p8, %r1, %r2;
	selp.b32 	%r97, %r210, 0, %p8;
	add.s32 	%r98, %r203, %r97;
	add.s32 	%r99, %r98, %r202;
	add.s32 	%r100, %r210, 1;
	selp.b32 	%r101, %r100, 0, %p8;
	add.s32 	%r102, %r99, %r101;
	add.s32 	%r103, %r102, %r202;
	add.s32 	%r104, %r210, 2;
	selp.b32 	%r105, %r104, 0, %p8;
	add.s32 	%r106, %r103, %r105;
	add.s32 	%r107, %r106, %r202;
	add.s32 	%r108, %r210, 3;
	selp.b32 	%r109, %r108, 0, %p8;
	add.s32 	%r110, %r107, %r109;
	add.s32 	%r203, %r110, %r202;
	add.s32 	%r210, %r210, 4;
	setp.ne.s32 	%p9, %r210, 100;
	@%p9 bra 	$L__BB0_10;
	mov.b32 	%r212, 0;
$L__BB0_12:
	setp.eq.s32 	%p10, %r1, %r2;
	selp.b32 	%r112, %r212, 0, %p10;
	add.s32 	%r113, %r203, %r112;
	add.s32 	%r114, %r113, %r202;
	add.s32 	%r115, %r212, 1;
	selp.b32 	%r116, %r115, 0, %p10;
	add.s32 	%r117, %r114, %r116;
	add.s32 	%r118, %r117, %r202;
	add.s32 	%r119, %r212, 2;
	selp.b32 	%r120, %r119, 0, %p10;
	add.s32 	%r121, %r118, %r120;
	add.s32 	%r122, %r121, %r202;
	add.s32 	%r123, %r212, 3;
	selp.b32 	%r124, %r123, 0, %p10;
	add.s32 	%r125, %r122, %r124;
	add.s32 	%r203, %r125, %r202;
	add.s32 	%r212, %r212, 4;
	setp.ne.s32 	%p11, %r212, 100;
	@%p11 bra 	$L__BB0_12;
	mov.b32 	%r214, 0;
$L__BB0_14:
	setp.eq.s32 	%p12, %r1, %r2;
	selp.b32 	%r127, %r214, 0, %p12;
	add.s32 	%r128, %r203, %r127;
	add.s32 	%r129, %r128, %r202;
	add.s32 	%r130, %r214, 1;
	selp.b32 	%r131, %r130, 0, %p12;
	add.s32 	%r132, %r129, %r131;
	add.s32 	%r133, %r132, %r202;
	add.s32 	%r134, %r214, 2;
	selp.b32 	%r135, %r134, 0, %p12;
	add.s32 	%r136, %r133, %r135;
	add.s32 	%r137, %r136, %r202;
	add.s32 	%r138, %r214, 3;
	selp.b32 	%r139, %r138, 0, %p12;
	add.s32 	%r140, %r137, %r139;
	add.s32 	%r203, %r140, %r202;
	add.s32 	%r214, %r214, 4;
	setp.ne.s32 	%p13, %r214, 100;
	@%p13 bra 	$L__BB0_14;
	mov.b32 	%r216, 0;
$L__BB0_16:
	setp.eq.s32 	%p14, %r1, %r2;
	selp.b32 	%r142, %r216, 0, %p14;
	add.s32 	%r143, %r203, %r142;
	add.s32 	%r144, %r143, %r202;
	add.s32 	%r145, %r216, 1;
	selp.b32 	%r146, %r145, 0, %p14;
	add.s32 	%r147, %r144, %r146;
	add.s32 	%r148, %r147, %r202;
	add.s32 	%r149, %r216, 2;
	selp.b32 	%r150, %r149, 0, %p14;
	add.s32 	%r151, %r148, %r150;
	add.s32 	%r152, %r151, %r202;
	add.s32 	%r153, %r216, 3;
	selp.b32 	%r154, %r153, 0, %p14;
	add.s32 	%r155, %r152, %r154;
	add.s32 	%r203, %r155, %r202;
	add.s32 	%r216, %r216, 4;
	setp.ne.s32 	%p15, %r216, 100;
	@%p15 bra 	$L__BB0_16;
	mov.b32 	%r218, 0;
$L__BB0_18:
	setp.eq.s32 	%p16, %r1, %r2;
	selp.b32 	%r157, %r218, 0, %p16;
	add.s32 	%r158, %r203, %r157;
	add.s32 	%r159, %r158, %r202;
	add.s32 	%r160, %r218, 1;
	selp.b32 	%r161, %r160, 0, %p16;
	add.s32 	%r162, %r159, %r161;
	add.s32 	%r163, %r162, %r202;
	add.s32 	%r164, %r218, 2;
	selp.b32 	%r165, %r164, 0, %p16;
	add.s32 	%r166, %r163, %r165;
	add.s32 	%r167, %r166, %r202;
	add.s32 	%r168, %r218, 3;
	selp.b32 	%r169, %r168, 0, %p16;
	add.s32 	%r170, %r167, %r169;
	add.s32 	%r203, %r170, %r202;
	add.s32 	%r218, %r218, 4;
	setp.ne.s32 	%p17, %r218, 100;
	@%p17 bra 	$L__BB0_18;
	mov.b32 	%r220, 0;
$L__BB0_20:
	setp.eq.s32 	%p18, %r1, %r2;
	selp.b32 	%r172, %r220, 0, %p18;
	add.s32 	%r173, %r203, %r172;
	add.s32 	%r174, %r173, %r202;
	add.s32 	%r175, %r220, 1;
	selp.b32 	%r176, %r175, 0, %p18;
	add.s32 	%r177, %r174, %r176;
	add.s32 	%r178, %r177, %r202;
	add.s32 	%r179, %r220, 2;
	selp.b32 	%r180, %r179, 0, %p18;
	add.s32 	%r181, %r178, %r180;
	add.s32 	%r182, %r181, %r202;
	add.s32 	%r183, %r220, 3;
	selp.b32 	%r184, %r183, 0, %p18;
	add.s32 	%r185, %r182, %r184;
	add.s32 	%r203, %r185, %r202;
	add.s32 	%r220, %r220, 4;
	setp.ne.s32 	%p19, %r220, 100;
	@%p19 bra 	$L__BB0_20;
	mov.b32 	%r222, 0;
$L__BB0_22:
	setp.eq.s32 	%p20, %r1, %r2;
	selp.b32 	%r187, %r222, 0, %p20;
	add.s32 	%r188, %r203, %r187;
	add.s32 	%r189, %r188, %r202;
	add.s32 	%r190, %r222, 1;
	selp.b32 	%r191, %r190, 0, %p20;
	add.s32 	%r192, %r189, %r191;
	add.s32 	%r193, %r192, %r202;
	add.s32 	%r194, %r222, 2;
	selp.b32 	%r195, %r194, 0, %p20;
	add.s32 	%r196, %r193, %r195;
	add.s32 	%r197, %r196, %r202;
	add.s32 	%r198, %r222, 3;
	selp.b32 	%r199, %r198, 0, %p20;
	add.s32 	%r200, %r197, %r199;
	add.s32 	%r203, %r200, %r202;
	add.s32 	%r222, %r222, 4;
	setp.ne.s32 	%p21, %r222, 100;
	@%p21 bra 	$L__BB0_22;
	add.s32 	%r202, %r202, 1;
	setp.ne.s32 	%p22, %r202, 100;
	@%p22 bra 	$L__BB0_3;
	setp.ne.s32 	%p23, %r1, %r2;
	st.global.u32 	[%rd1], %r203;
	@%p23 bra 	$L__BB0_26;
	// begin inline asm
	mov.u64 	%rd8, %clock64;
	// end inline asm
	sub.s64 	%rd9, %rd8, %rd11;
	cvta.to.global.u64 	%rd10, %rd4;
	st.global.u32 	[%rd10], %rd9;
$L__BB0_26:
	ret;

}
	// .globl	_Z13sequence_readRxPiii
.visible .entry _Z13sequence_readRxPiii(
	.param .u64 .ptr .align 1 _Z13sequence_readRxPiii_param_0,
	.param .u64 .ptr .align 1 _Z13sequence_readRxPiii_param_1,
	.param .u32 _Z13sequence_readRxPiii_param_2,
	.param .u32 _Z13sequence_readRxPiii_param_3
)
{
	.reg .pred 	%p<10>;
	.reg .b32 	%r<69>;
	.reg .b64 	%rd<21>;

	ld.param.u64 	%rd8, [_Z13sequence_readRxPiii_param_0];
	ld.param.u64 	%rd9, [_Z13sequence_readRxPiii_param_1];
	ld.param.u32 	%r21, [_Z13sequence_readRxPiii_param_2];
	cvta.to.global.u64 	%rd1, %rd9;
	setp.lt.s32 	%p1, %r21, 1;
	@%p1 bra 	$L__BB1_13;
	and.b32  	%r1, %r21, 15;
	setp.lt.u32 	%p2, %r21, 16;
	mov.b32 	%r65, 0;
	@%p2 bra 	$L__BB1_4;
	and.b32  	%r65, %r21, 2147483632;
	neg.s32 	%r63, %r65;
	mov.u32 	%r24, shared_array;
	add.s32 	%r62, %r24, 32;
	add.s64 	%rd19, %rd1, 32;
$L__BB1_3:
	.pragma "nounroll";
	ld.global.u32 	%r25, [%rd19+-32];
	ld.global.u32 	%r26, [%rd19+-28];
	ld.global.u32 	%r27, [%rd19+-24];
	ld.global.u32 	%r28, [%rd19+-20];
	st.shared.v4.u32 	[%r62+-32], {%r25, %r26, %r27, %r28};
	ld.global.u32 	%r29, [%rd19+-16];
	ld.global.u32 	%r30, [%rd19+-12];
	ld.global.u32 	%r31, [%rd19+-8];
	ld.global.u32 	%r32, [%rd19+-4];
	st.shared.v4.u32 	[%r62+-16], {%r29, %r30, %r31, %r32};
	ld.global.u32 	%r33, [%rd19];
	ld.global.u32 	%r34, [%rd19+4];
	ld.global.u32 	%r35, [%rd19+8];
	ld.global.u32 	%r36, [%rd19+12];
	st.shared.v4.u32 	[%r62], {%r33, %r34, %r35, %r36};
	ld.global.u32 	%r37, [%rd19+16];
	ld.global.u32 	%r38, [%rd19+20];
	ld.global.u32 	%r39, [%rd19+24];
	ld.global.u32 	%r40, [%rd19+28];
	st.shared.v4.u32 	[%r62+16], {%r37, %r38, %r39, %r40};
	add.s32 	%r63, %r63, 16;
	add.s64 	%rd19, %rd19, 64;
	add.s32 	%r62, %r62, 64;
	setp.ne.s32 	%p3, %r63, 0;
	@%p3 bra 	$L__BB1_3;
$L__BB1_4:
	setp.eq.s32 	%p4, %r1, 0;
	@%p4 bra 	$L__BB1_13;
	and.b32  	%r9, %r21, 7;
	setp.lt.u32 	%p5, %r1, 8;
	@%p5 bra 	$L__BB1_7;
	mul.wide.u32 	%rd10, %r65, 4;
	add.s64 	%rd11, %rd1, %rd10;
	ld.global.u32 	%r41, [%rd11];
	shl.b32 	%r42, %r65, 2;
	mov.u32 	%r43, shared_array;
	add.s32 	%r44, %r43, %r42;
	st.shared.u32 	[%r44], %r41;
	ld.global.u32 	%r45, [%rd11+4];
	st.shared.u32 	[%r44+4], %r45;
	ld.global.u32 	%r46, [%rd11+8];
	st.shared.u32 	[%r44+8], %r46;
	ld.global.u32 	%r47, [%rd11+12];
	st.shared.u32 	[%r44+12], %r47;
	ld.global.u32 	%r48, [%rd11+16];
	st.shared.u32 	[%r44+16], %r48;
	ld.global.u32 	%r49, [%rd11+20];
	st.shared.u32 	[%r44+20], %r49;
	ld.global.u32 	%r50, [%rd11+24];
	st.shared.u32 	[%r44+24], %r50;
	ld.global.u32 	%r51, [%rd11+28];
	st.shared.u32 	[%r44+28], %r51;
	add.s32 	%r65, %r65, 8;
$L__BB1_7:
	setp.eq.s32 	%p6, %r9, 0;
	@%p6 bra 	$L__BB1_13;
	and.b32  	%r12, %r21, 3;
	setp.lt.u32 	%p7, %r9, 4;
	@%p7 bra 	$L__BB1_10;
	mul.wide.u32 	%rd12, %r65, 4;
	add.s64 	%rd13, %rd1, %rd12;
	ld.global.u32 	%r52, [%rd13];
	shl.b32 	%r53, %r65, 2;
	mov.u32 	%r54, shared_array;
	add.s32 	%r55, %r54, %r53;
	st.shared.u32 	[%r55], %r52;
	ld.global.u32 	%r56, [%rd13+4];
	st.shared.u32 	[%r55+4], %r56;
	ld.global.u32 	%r57, [%rd13+8];
	st.shared.u32 	[%r55+8], %r57;
	ld.global.u32 	%r58, [%rd13+12];
	st.shared.u32 	[%r55+12], %r58;
	add.s32 	%r65, %r65, 4;
$L__BB1_10:
	setp.eq.s32 	%p8, %r12, 0;
	@%p8 bra 	$L__BB1_13;
	shl.b32 	%r59, %r65, 2;
	mov.u32 	%r60, shared_array;
	add.s32 	%r68, %r60, %r59;
	mul.wide.u32 	%rd14, %r65, 4;
	add.s64 	%rd20, %rd1, %rd14;
	neg.s32 	%r67, %r12;
$L__BB1_12:
	.pragma "nounroll";
	ld.global.u32 	%r61, [%rd20];
	st.shared.u32 	[%r68], %r61;
	add.s32 	%r68, %r68, 4;
	add.s64 	%rd20, %rd20, 4;
	add.s32 	%r67, %r67, 1;
	setp.ne.s32 	%p9, %r67, 0;
	@%p9 bra 	$L__BB1_12;
$L__BB1_13:
	// begin inline asm
	mov.u64 	%rd15, %clock64;
	// end inline asm
	cvta.to.global.u64 	%rd17, %rd8;
	// begin inline asm
	mov.u64 	%rd16, %clock64;
	// end inline asm
	sub.s64 	%rd18, %rd16, %rd15;
	st.global.u64 	[%rd17], %rd18;
	ret;

}
	// .globl	_Z20static_sequence_readRiPyiRyi
.visible .entry _Z20static_sequence_readRiPyiRyi(
	.param .u64 .ptr .align 1 _Z20static_sequence_readRiPyiRyi_param_0,
	.param .u64 .ptr .align 1 _Z20static_sequence_readRiPyiRyi_param_1,
	.param .u32 _Z20static_sequence_readRiPyiRyi_param_2,
	.param .u64 .ptr .align 1 _Z20static_sequence_readRiPyiRyi_param_3,
	.param .u32 _Z20static_sequence_readRiPyiRyi_param_4
)
{
	.reg .pred 	%p<52>;
	.reg .b32 	%r<41>;
	.reg .b64 	%rd<161>;

	ld.param.u64 	%rd76, [_Z20static_sequence_readRiPyiRyi_param_0];
	ld.param.u64 	%rd126, [_Z20static_sequence_readRiPyiRyi_param_1];
	ld.param.u32 	%r27, [_Z20static_sequence_readRiPyiRyi_param_2];
	ld.param.u64 	%rd78, [_Z20static_sequence_readRiPyiRyi_param_3];
	ld.param.u32 	%r28, [_Z20static_sequence_readRiPyiRyi_param_4];
	cvta.to.global.u64 	%rd1, %rd126;
	cvta.to.global.u64 	%rd2, %rd78;
	mov.u32 	%r29, %ctaid.x;
	mov.u32 	%r30, %ntid.x;
	mul.lo.s32 	%r1, %r29, %r30;
	mov.u32 	%r31, %tid.x;
	neg.s32 	%r2, %r31;
	setp.ne.s32 	%p1, %r1, %r2;
	setp.lt.s32 	%p2, %r28, 1;
	or.pred  	%p3, %p1, %p2;
	@%p3 bra 	$L__BB2_13;
	and.b32  	%r3, %r28, 15;
	setp.lt.u32 	%p4, %r28, 16;
	mov.b32 	%r36, 0;
	@%p4 bra 	$L__BB2_4;
	and.b32  	%r36, %r28, 2147483632;
	neg.s32 	%r34, %r36;
	add.s64 	%rd122, %rd1, 64;
$L__BB2_3:
	.pragma "nounroll";
	ld.global.u64 	%rd79, [%rd122+-64];
	st.global.u64 	[%rd2], %rd79;
	ld.global.u64 	%rd80, [%rd122+-56];
	st.global.u64 	[%rd2], %rd80;
	ld.global.u64 	%rd81, [%rd122+-48];
	st.global.u64 	[%rd2], %rd81;
	ld.global.u64 	%rd82, [%rd122+-40];
	st.global.u64 	[%rd2], %rd82;
	ld.global.u64 	%rd83, [%rd122+-32];
	st.global.u64 	[%rd2], %rd83;
	ld.global.u64 	%rd84, [%rd122+-24];
	st.global.u64 	[%rd2], %rd84;
	ld.global.u64 	%rd85, [%rd122+-16];
	st.global.u64 	[%rd2], %rd85;
	ld.global.u64 	%rd86, [%rd122+-8];
	st.global.u64 	[%rd2], %rd86;
	ld.global.u64 	%rd87, [%rd122];
	st.global.u64 	[%rd2], %rd87;
	ld.global.u64 	%rd88, [%rd122+8];
	st.global.u64 	[%rd2], %rd88;
	ld.global.u64 	%rd89, [%rd122+16];
	st.global.u64 	[%rd2], %rd89;
	ld.global.u64 	%rd90, [%rd122+24];
	st.global.u64 	[%rd2], %rd90;
	ld.global.u64 	%rd91, [%rd122+32];
	st.global.u64 	[%rd2], %rd91;
	ld.global.u64 	%rd92, [%rd122+40];
	st.global.u64 	[%rd2], %rd92;
	ld.global.u64 	%rd93, [%rd122+48];
	st.global.u64 	[%rd2], %rd93;
	ld.global.u64 	%rd94, [%rd122+56];
	st.global.u64 	[%rd2], %rd94;
	add.s32 	%r34, %r34, 16;
	add.s64 	%rd122, %rd122, 128;
	setp.ne.s32 	%p5, %r34, 0;
	@%p5 bra 	$L__BB2_3;
$L__BB2_4:
	setp.eq.s32 	%p6, %r3, 0;
	@%p6 bra 	$L__BB2_13;
	and.b32  	%r9, %r28, 7;
	setp.lt.u32 	%p7, %r3, 8;
	@%p7 bra 	$L__BB2_7;
	mul.wide.u32 	%rd95, %r36, 8;
	add.s64 	%rd96, %rd1, %rd95;
	ld.global.u64 	%rd97, [%rd96];
	st.global.u64 	[%rd2], %rd97;
	ld.global.u64 	%rd98, [%rd96+8];
	st.global.u64 	[%rd2], %rd98;
	ld.global.u64 	%rd99, [%rd96+16];
	st.global.u64 	[%rd2], %rd99;
	ld.global.u64 	%rd100, [%rd96+24];
	st.global.u64 	[%rd2], %rd100;
	ld.global.u64 	%rd101, [%rd96+32];
	st.global.u64 	[%rd2], %rd101;
	ld.global.u64 	%rd102, [%rd96+40];
	st.global.u64 	[%rd2], %rd102;
	ld.global.u64 	%rd103, [%rd96+48];
	st.global.u64 	[%rd2], %rd103;
	ld.global.u64 	%rd104, [%rd96+56];
	st.global.u64 	[%rd2], %rd104;
	add.s32 	%r36, %r36, 8;
$L__BB2_7:
	setp.eq.s32 	%p8, %r9, 0;
	@%p8 bra 	$L__BB2_13;
	and.b32  	%r12, %r28, 3;
	setp.lt.u32 	%p9, %r9, 4;
	@%p9 bra 	$L__BB2_10;
	mul.wide.u32 	%rd105, %r36, 8;
	add.s64 	%rd106, %rd1, %rd105;
	ld.global.u64 	%rd107, [%rd106];
	st.global.u64 	[%rd2], %rd107;
	ld.global.u64 	%rd108, [%rd106+8];
	st.global.u64 	[%rd2], %rd108;
	ld.global.u64 	%rd109, [%rd106+16];
	st.global.u64 	[%rd2], %rd109;
	ld.global.u64 	%rd110, [%rd106+24];
	st.global.u64 	[%rd2], %rd110;
	add.s32 	%r36, %r36, 4;
$L__BB2_10:
	setp.eq.s32 	%p10, %r12, 0;
	@%p10 bra 	$L__BB2_13;
	mul.wide.u32 	%rd111, %r36, 8;
	add.s64 	%rd123, %rd1, %rd111;
	neg.s32 	%r38, %r12;
$L__BB2_12:
	.pragma "nounroll";
	ld.global.u64 	%rd112, [%rd123];
	st.global.u64 	[%rd2], %rd112;
	add.s64 	%rd123, %rd123, 8;
	add.s32 	%r38, %r38, 1;
	setp.ne.s32 	%p11, %r38, 0;
	@%p11 bra 	$L__BB2_12;
$L__BB2_13:
	setp.ne.s32 	%p12, %r1, %r2;
	bar.sync 	0;
	mov.b64 	%rd124, 0;
	@%p12 bra 	$L__BB2_15;
	// begin inline asm
	mov.u64 	%rd124, %clock64;
	// end inline asm
$L__BB2_15:
	setp.lt.s32 	%p13, %r27, 1;
	@%p13 bra 	$L__BB2_84;
	and.b32  	%r18, %r27, 15;
	setp.lt.u32 	%p14, %r27, 16;
	@%p14 bra 	$L__BB2_51;
	and.b32  	%r33, %r27, 2147483632;
	neg.s32 	%r39, %r33;
$L__BB2_18:
	.pragma "nounroll";
	setp.ne.s32 	%p15, %r1, %r2;
	@%p15 bra 	$L__BB2_20;
	ld.u64 	%rd126, [%rd126];
$L__BB2_20:
	setp.ne.s32 	%p16, %r1, %r2;
	@%p16 bra 	$L__BB2_22;
	ld.u64 	%rd126, [%rd126];
$L__BB2_22:
	setp.ne.s32 	%p17, %r1, %r2;
	@%p17 bra 	$L__BB2_24;
	ld.u64 	%rd126, [%rd126];
$L__BB2_24:
	setp.ne.s32 	%p18, %r1, %r2;
	@%p18 bra 	$L__BB2_26;
	ld.u64 	%rd126, [%rd126];
$L__BB2_26:
	setp.ne.s32 	%p19, %r1, %r2;
	@%p19 bra 	$L__BB2_28;
	ld.u64 	%rd126, [%rd126];
$L__BB2_28:
	setp.ne.s32 	%p20, %r1, %r2;
	@%p20 bra 	$L__BB2_30;
	ld.u64 	%rd126, [%rd126];
$L__BB2_30:
	setp.ne.s32 	%p21, %r1, %r2;
	@%p21 bra 	$L__BB2_32;
	ld.u64 	%rd126, [%rd126];
$L__BB2_32:
	setp.ne.s32 	%p22, %r1, %r2;
	@%p22 bra 	$L__BB2_34;
	ld.u64 	%rd126, [%rd126];
$L__BB2_34:
	setp.ne.s32 	%p23, %r1, %r2;
	@%p23 bra 	$L__BB2_36;
	ld.u64 	%rd126, [%rd126];
$L__BB2_36:
	setp.ne.s32 	%p24, %r1, %r2;
	@%p24 bra 	$L__BB2_38;
	ld.u64 	%rd126, [%rd126];
$L__BB2_38:
	setp.ne.s32 	%p25, %r1, %r2;
	@%p25 bra 	$L__BB2_40;
	ld.u64 	%rd126, [%rd126];
$L__BB2_40:
	setp.ne.s32 	%p26, %r1, %r2;
	@%p26 bra 	$L__BB2_42;
	ld.u64 	%rd126, [%rd126];
$L__BB2_42:
	setp.ne.s32 	%p27, %r1, %r2;
	@%p27 bra 	$L__BB2_44;
	ld.u64 	%rd126, [%rd126];
$L__BB2_44:
	setp.ne.s32 	%p28, %r1, %r2;
	@%p28 bra 	$L__BB2_46;
	ld.u64 	%rd126, [%rd126];
$L__BB2_46:
	setp.ne.s32 	%p29, %r1, %r2;
	@%p29 bra 	$L__BB2_48;
	ld.u64 	%rd126, [%rd126];
$L__BB2_48:
	setp.ne.s32 	%p30, %r1, %r2;
	@%p30 bra 	$L__BB2_50;
	ld.u64 	%rd126, [%rd126];
$L__BB2_50:
	add.s32 	%r39, %r39, 16;
	setp.ne.s32 	%p31, %r39, 0;
	@%p31 bra 	$L__BB2_18;
$L__BB2_51:
	setp.eq.s32 	%p32, %r18, 0;
	@%p32 bra 	$L__BB2_84;
	and.b32  	%r22, %r27, 7;
	setp.lt.u32 	%p33, %r18, 8;
	@%p33 bra 	$L__BB2_69;
	setp.ne.s32 	%p34, %r1, %r2;
	@%p34 bra 	$L__BB2_55;
	ld.u64 	%rd126, [%rd126];
$L__BB2_55:
	setp.ne.s32 	%p35, %r1, %r2;
	@%p35 bra 	$L__BB2_57;
	ld.u64 	%rd126, [%rd126];
$L__BB2_57:
	setp.ne.s32 	%p36, %r1, %r2;
	@%p36 bra 	$L__BB2_59;
	ld.u64 	%rd126, [%rd126];
$L__BB2_59:
	setp.ne.s32 	%p37, %r1, %r2;
	@%p37 bra 	$L__BB2_61;
	ld.u64 	%rd126, [%rd126];
$L__BB2_61:
	setp.ne.s32 	%p38, %r1, %r2;
	@%p38 bra 	$L__BB2_63;
	ld.u64 	%rd126, [%rd126];
$L__BB2_63:
	setp.ne.s32 	%p39, %r1, %r2;
	@%p39 bra 	$L__BB2_65;
	ld.u64 	%rd126, [%rd126];
$L__BB2_65:
	setp.ne.s32 	%p40, %r1, %r2;
	@%p40 bra 	$L__BB2_67;
	ld.u64 	%rd126, [%rd126];
$L__BB2_67:
	setp.ne.s32 	%p41, %r1, %r2;
	@%p41 bra 	$L__BB2_69;
	ld.u64 	%rd126, [%rd126];
$L__BB2_69:
	setp.eq.s32 	%p42, %r22, 0;
	@%p42 bra 	$L__BB2_84;
	and.b32  	%r23, %r27, 3;
	setp.lt.u32 	%p43, %r22, 4;
	@%p43 bra 	$L__BB2_79;
	setp.ne.s32 	%p44, %r1, %r2;
	@%p44 bra 	$L__BB2_73;
	ld.u64 	%rd126, [%rd126];
$L__BB2_73:
	setp.ne.s32 	%p45, %r1, %r2;
	@%p45 bra 	$L__BB2_75;
	ld.u64 	%rd126, [%rd126];
$L__BB2_75:
	setp.ne.s32 	%p46, %r1, %r2;
	@%p46 bra 	$L__BB2_77;
	ld.u64 	%rd126, [%rd126];
$L__BB2_77:
	setp.ne.s32 	%p47, %r1, %r2;
	@%p47 bra 	$L__BB2_79;
	ld.u64 	%rd126, [%rd126];
$L__BB2_79:
	setp.eq.s32 	%p48, %r23, 0;
	@%p48 bra 	$L__BB2_84;
	neg.s32 	%r40, %r23;
$L__BB2_81:
	.pragma "nounroll";
	setp.ne.s32 	%p49, %r1, %r2;
	@%p49 bra 	$L__BB2_83;
	ld.u64 	%rd126, [%rd126];
$L__BB2_83:
	add.s32 	%r40, %r40, 1;
	setp.ne.s32 	%p50, %r40, 0;
	@%p50 bra 	$L__BB2_81;
$L__BB2_84:
	setp.ne.s32 	%p51, %r1, %r2;
	@%p51 bra 	$L__BB2_86;
	// begin inline asm
	mov.u64 	%rd118, %clock64;
	// end inline asm
	sub.s64 	%rd119, %rd118, %rd124;
	cvta.to.global.u64 	%rd120, %rd76;
	st.global.u32 	[%rd120], %rd119;
	ld.u64 	%rd121, [%rd126];
	st.global.u64 	[%rd2], %rd121;
$L__BB2_86:
	ret;

}
	// .globl	_Z28static_sequence_read_multismPiPyiS0_i
.visible .entry _Z28static_sequence_read_multismPiPyiS0_i(
	.param .u64 .ptr .align 1 _Z28static_sequence_read_multismPiPyiS0_i_param_0,
	.param .u64 .ptr .align 1 _Z28static_sequence_read_multismPiPyiS0_i_param_1,
	.param .u32 _Z28static_sequence_read_multismPiPyiS0_i_param_2,
	.param .u64 .ptr .align 1 _Z28static_sequence_read_multismPiPyiS0_i_param_3,
	.param .u32 _Z28static_sequence_read_multismPiPyiS0_i_param_4
)
{
	.reg .pred 	%p<44>;
	.reg .b32 	%r<20>;
	.reg .b64 	%rd<131>;

	ld.param.u64 	%rd72, [_Z28static_sequence_read_multismPiPyiS0_i_param_0];
	ld.param.u64 	%rd73, [_Z28static_sequence_read_multismPiPyiS0_i_param_1];
	ld.param.u32 	%r12, [_Z28static_sequence_read_multismPiPyiS0_i_param_2];
	ld.param.u64 	%rd74, [_Z28static_sequence_read_multismPiPyiS0_i_param_3];
	ld.param.u32 	%r13, [_Z28static_sequence_read_multismPiPyiS0_i_param_4];
	mov.u32 	%r1, %tid.x;
	mov.u32 	%r2, %ctaid.x;
	setp.ne.s32 	%p1, %r1, 0;
	setp.lt.s32 	%p2, %r13, 1;
	or.pred  	%p3, %p1, %p2;
	@%p3 bra 	$L__BB3_2;
	cvta.to.global.u64 	%rd76, %rd73;
	mad.lo.s32 	%r14, %r13, %r2, %r13;
	add.s32 	%r15, %r14, -1;
	mul.wide.u32 	%rd77, %r15, 8;
	add.s64 	%rd78, %rd76, %rd77;
	ld.global.u64 	%rd93, [%rd78];
$L__BB3_2:
	setp.ne.s32 	%p4, %r1, 0;
	cvta.to.global.u64 	%rd80, %rd74;
	mul.wide.u32 	%rd81, %r2, 8;
	add.s64 	%rd3, %rd80, %rd81;
	st.global.u64 	[%rd3], %rd93;
	mul.lo.s32 	%r16, %r13, %r2;
	mul.wide.s32 	%rd82, %r16, 8;
	add.s64 	%rd96, %rd73, %rd82;
	bar.sync 	0;
	@%p4 bra 	$L__BB3_4;
	// begin inline asm
	mov.u64 	%rd94, %clock64;
	// end inline asm
$L__BB3_4:
	setp.lt.s32 	%p5, %r12, 1;
	@%p5 bra 	$L__BB3_73;
	and.b32  	%r3, %r12, 15;
	setp.lt.u32 	%p6, %r12, 16;
	@%p6 bra 	$L__BB3_40;
	and.b32  	%r17, %r12, 2147483632;
	neg.s32 	%r18, %r17;
$L__BB3_7:
	.pragma "nounroll";
	setp.ne.s32 	%p7, %r1, 0;
	@%p7 bra 	$L__BB3_9;
	ld.u64 	%rd96, [%rd96];
$L__BB3_9:
	setp.ne.s32 	%p8, %r1, 0;
	@%p8 bra 	$L__BB3_11;
	ld.u64 	%rd96, [%rd96];
$L__BB3_11:
	setp.ne.s32 	%p9, %r1, 0;
	@%p9 bra 	$L__BB3_13;
	ld.u64 	%rd96, [%rd96];
$L__BB3_13:
	setp.ne.s32 	%p10, %r1, 0;
	@%p10 bra 	$L__BB3_15;
	ld.u64 	%rd96, [%rd96];
$L__BB3_15:
	setp.ne.s32 	%p11, %r1, 0;
	@%p11 bra 	$L__BB3_17;
	ld.u64 	%rd96, [%rd96];
$L__BB3_17:
	setp.ne.s32 	%p12, %r1, 0;
	@%p12 bra 	$L__BB3_19;
	ld.u64 	%rd96, [%rd96];
$L__BB3_19:
	setp.ne.s32 	%p13, %r1, 0;
	@%p13 bra 	$L__BB3_21;
	ld.u64 	%rd96, [%rd96];
$L__BB3_21:
	setp.ne.s32 	%p14, %r1, 0;
	@%p14 bra 	$L__BB3_23;
	ld.u64 	%rd96, [%rd96];
$L__BB3_23:
	setp.ne.s32 	%p15, %r1, 0;
	@%p15 bra 	$L__BB3_25;
	ld.u64 	%rd96, [%rd96];
$L__BB3_25:
	setp.ne.s32 	%p16, %r1, 0;
	@%p16 bra 	$L__BB3_27;
	ld.u64 	%rd96, [%rd96];
$L__BB3_27:
	setp.ne.s32 	%p17, %r1, 0;
	@%p17 bra 	$L__BB3_29;
	ld.u64 	%rd96, [%rd96];
$L__BB3_29:
	setp.ne.s32 	%p18, %r1, 0;
	@%p18 bra 	$L__BB3_31;
	ld.u64 	%rd96, [%rd96];
$L__BB3_31:
	setp.ne.s32 	%p19, %r1, 0;
	@%p19 bra 	$L__BB3_33;
	ld.u64 	%rd96, [%rd96];
$L__BB3_33:
	setp.ne.s32 	%p20, %r1, 0;
	@%p20 bra 	$L__BB3_35;
	ld.u64 	%rd96, [%rd96];
$L__BB3_35:
	setp.ne.s32 	%p21, %r1, 0;
	@%p21 bra 	$L__BB3_37;
	ld.u64 	%rd96, [%rd96];
$L__BB3_37:
	setp.ne.s32 	%p22, %r1, 0;
	@%p22 bra 	$L__BB3_39;
	ld.u64 	%rd96, [%rd96];
$L__BB3_39:
	add.s32 	%r18, %r18, 16;
	setp.ne.s32 	%p23, %r18, 0;
	@%p23 bra 	$L__BB3_7;
$L__BB3_40:
	setp.eq.s32 	%p24, %r3, 0;
	@%p24 bra 	$L__BB3_73;
	and.b32  	%r7, %r12, 7;
	setp.lt.u32 	%p25, %r3, 8;
	@%p25 bra 	$L__BB3_58;
	setp.ne.s32 	%p26, %r1, 0;
	@%p26 bra 	$L__BB3_44;
	ld.u64 	%rd96, [%rd96];
$L__BB3_44:
	setp.ne.s32 	%p27, %r1, 0;
	@%p27 bra 	$L__BB3_46;
	ld.u64 	%rd96, [%rd96];
$L__BB3_46:
	setp.ne.s32 	%p28, %r1, 0;
	@%p28 bra 	$L__BB3_48;
	ld.u64 	%rd96, [%rd96];
$L__BB3_48:
	setp.ne.s32 	%p29, %r1, 0;
	@%p29 bra 	$L__BB3_50;
	ld.u64 	%rd96, [%rd96];
$L__BB3_50:
	setp.ne.s32 	%p30, %r1, 0;
	@%p30 bra 	$L__BB3_52;
	ld.u64 	%rd96, [%rd96];
$L__BB3_52:
	setp.ne.s32 	%p31, %r1, 0;
	@%p31 bra 	$L__BB3_54;
	ld.u64 	%rd96, [%rd96];
$L__BB3_54:
	setp.ne.s32 	%p32, %r1, 0;
	@%p32 bra 	$L__BB3_56;
	ld.u64 	%rd96, [%rd96];
$L__BB3_56:
	setp.ne.s32 	%p33, %r1, 0;
	@%p33 bra 	$L__BB3_58;
	ld.u64 	%rd96, [%rd96];
$L__BB3_58:
	setp.eq.s32 	%p34, %r7, 0;
	@%p34 bra 	$L__BB3_73;
	and.b32  	%r8, %r12, 3;
	setp.lt.u32 	%p35, %r7, 4;
	@%p35 bra 	$L__BB3_68;
	setp.ne.s32 	%p36, %r1, 0;
	@%p36 bra 	$L__BB3_62;
	ld.u64 	%rd96, [%rd96];
$L__BB3_62:
	setp.ne.s32 	%p37, %r1, 0;
	@%p37 bra 	$L__BB3_64;
	ld.u64 	%rd96, [%rd96];
$L__BB3_64:
	setp.ne.s32 	%p38, %r1, 0;
	@%p38 bra 	$L__BB3_66;
	ld.u64 	%rd96, [%rd96];
$L__BB3_66:
	setp.ne.s32 	%p39, %r1, 0;
	@%p39 bra 	$L__BB3_68;
	ld.u64 	%rd96, [%rd96];
$L__BB3_68:
	setp.eq.s32 	%p40, %r8, 0;
	@%p40 bra 	$L__BB3_73;
	neg.s32 	%r19, %r8;
$L__BB3_70:
	.pragma "nounroll";
	setp.ne.s32 	%p41, %r1, 0;
	@%p41 bra 	$L__BB3_72;
	ld.u64 	%rd96, [%rd96];
$L__BB3_72:
	add.s32 	%r19, %r19, 1;
	setp.ne.s32 	%p42, %r19, 0;
	@%p42 bra 	$L__BB3_70;
$L__BB3_73:
	setp.ne.s32 	%p43, %r1, 0;
	@%p43 bra 	$L__BB3_75;
	// begin inline asm
	mov.u64 	%rd87, %clock64;
	// end inline asm
	sub.s64 	%rd88, %rd87, %rd94;
	cvta.to.global.u64 	%rd89, %rd72;
	mul.wide.u32 	%rd90, %r2, 4;
	add.s64 	%rd91, %rd89, %rd90;
	st.global.u32 	[%rd91], %rd88;
	ld.u64 	%rd92, [%rd96];
	st.global.u64 	[%rd3], %rd92;
$L__BB3_75:
	ret;

}


// ===== COMPILED SASS (sm_100) =====

	.target	sm_100

	.elftype	@"ET_EXEC"


//--------------------- .note.nv.tkinfo           --------------------------
	.section	.note.nv.tkinfo,"",@"SHT_NOTE"
	.sectionflags	@"SHF_NOTE_NV_TKINFO"
	.tkinfo
        /*0018*/ 	.word	0x00000002
        /*0030*/ 	.string	""
        /*0030*/ 	.string	"ptxas"
        /*0030*/ 	.string	"Cuda compilation tools, release 13.0, V13.0.88"
        /*0030*/ 	.string	"Build cuda_13.0.r13.0/compiler.36424714_0"
        /*0030*/ 	.string	"-arch sm_100 -m 64 "



//--------------------- .note.nv.cuinfo           --------------------------
	.section	.note.nv.cuinfo,"",@"SHT_NOTE"
	.sectionflags	@"SHF_NOTE_NV_CUINFO"
        /*0018*/ 	.short	0x0002
        /*001a*/ 	.short	0x0064
        /*001c*/ 	.short	0x0082
	.zero		2


//--------------------- .nv.info                  --------------------------
	.section	.nv.info,"",@"SHT_CUDA_INFO"
	.align	4


	//----- nvinfo : EIATTR_REGCOUNT
	.align		4
        /*0000*/ 	.byte	0x04, 0x2f
        /*0002*/ 	.short	(.L_1 - .L_0)
	.align		4
.L_0:
        /*0004*/ 	.word	index@(_Z10test_clockRiS_)
        /*0008*/ 	.word	0x0000000b


	//----- nvinfo : EIATTR_FRAME_SIZE
	.align		4
.L_1:
        /*000c*/ 	.byte	0x04, 0x11
        /*000e*/ 	.short	(.L_3 - .L_2)
	.align		4
.L_2:
        /*0010*/ 	.word	index@(_Z10test_clockRiS_)
        /*0014*/ 	.word	0x00000000


	//----- nvinfo : EIATTR_REGCOUNT
	.align		4
.L_3:
        /*0018*/ 	.byte	0x04, 0x2f
        /*001a*/ 	.short	(.L_5 - .L_4)
	.align		4
.L_4:
        /*001c*/ 	.word	index@(_Z13sequence_readRxPiii)
        /*0020*/ 	.word	0x00000018


	//----- nvinfo : EIATTR_FRAME_SIZE
	.align		4
.L_5:
        /*0024*/ 	.byte	0x04, 0x11
        /*0026*/ 	.short	(.L_7 - .L_6)
	.align		4
.L_6:
        /*0028*/ 	.word	index@(_Z13sequence_readRxPiii)
        /*002c*/ 	.word	0x00000000


	//----- nvinfo : EIATTR_REGCOUNT
	.align		4
.L_7:
        /*0030*/ 	.byte	0x04, 0x2f
        /*0032*/ 	.short	(.L_9 - .L_8)
	.align		4
.L_8:
        /*0034*/ 	.word	index@(_Z20static_sequence_readRiPyiRyi)
        /*0038*/ 	.word	0x0000001b


	//----- nvinfo : EIATTR_FRAME_SIZE
	.align		4
.L_9:
        /*003c*/ 	.byte	0x04, 0x11
        /*003e*/ 	.short	(.L_11 - .L_10)
	.align		4
.L_10:
        /*0040*/ 	.word	index@(_Z20static_sequence_readRiPyiRyi)
        /*0044*/ 	.word	0x00000000


	//----- nvinfo : EIATTR_REGCOUNT
	.align		4
.L_11:
        /*0048*/ 	.byte	0x04, 0x2f
        /*004a*/ 	.short	(.L_13 - .L_12)
	.align		4
.L_12:
        /*004c*/ 	.word	index@(_Z28static_sequence_read_multismPiPyiS0_i)
        /*0050*/ 	.word	0x00000010


	//----- nvinfo : EIATTR_FRAME_SIZE
	.align		4
.L_13:
        /*0054*/ 	.byte	0x04, 0x11
        /*0056*/ 	.short	(.L_15 - .L_14)
	.align		4
.L_14:
        /*0058*/ 	.word	index@(_Z28static_sequence_read_multismPiPyiS0_i)
        /*005c*/ 	.word	0x00000000


	//----- nvinfo : EIATTR_MIN_STACK_SIZE
	.align		4
.L_15:
        /*0060*/ 	.byte	0x04, 0x12
        /*0062*/ 	.short	(.L_17 - .L_16)
	.align		4
.L_16:
        /*0064*/ 	.word	index@(_Z28static_sequence_read_multismPiPyiS0_i)
        /*0068*/ 	.word	0x00000000


	//----- nvinfo : EIATTR_MIN_STACK_SIZE
	.align		4
.L_17:
        /*006c*/ 	.byte	0x04, 0x12
        /*006e*/ 	.short	(.L_19 - .L_18)
	.align		4
.L_18:
        /*0070*/ 	.word	index@(_Z20static_sequence_readRiPyiRyi)
        /*0074*/ 	.word	0x00000000


	//----- nvinfo : EIATTR_MIN_STACK_SIZE
	.align		4
.L_19:
        /*0078*/ 	.byte	0x04, 0x12
        /*007a*/ 	.short	(.L_21 - .L_20)
	.align		4
.L_20:
        /*007c*/ 	.word	index@(_Z13sequence_readRxPiii)
        /*0080*/ 	.word	0x00000000


	//----- nvinfo : EIATTR_MIN_STACK_SIZE
	.align		4
.L_21:
        /*0084*/ 	.byte	0x04, 0x12
        /*0086*/ 	.short	(.L_23 - .L_22)
	.align		4
.L_22:
        /*0088*/ 	.word	index@(_Z10test_clockRiS_)
        /*008c*/ 	.word	0x00000000
.L_23:


//--------------------- .nv.compat                --------------------------
	.section	.nv.compat,"",@"SHT_CUDA_COMPAT_INFO"
	.align	4
        /*0000*/ 	.byte	0x02, 0x09, 0x00, 0x00, 0x02, 0x02, 0x01, 0x00, 0x02, 0x05, 0x05, 0x00, 0x03, 0x07, 0x01, 0x01
        /*0010*/ 	.byte	0x02, 0x03, 0x00, 0x00, 0x02, 0x06, 0x01, 0x00, 0x04, 0x0b, 0x08, 0x00, 0x09, 0x00, 0x00, 0x00
        /*0020*/ 	.byte	0x00, 0x00, 0x00, 0x00


//--------------------- .nv.info._Z28static_sequence_read_multismPiPyiS0_i --------------------------
	.section	.nv.info._Z28static_sequence_read_multismPiPyiS0_i,"",@"SHT_CUDA_INFO"
	.sectionflags	@""
	.align	4


	//----- nvinfo : EIATTR_CUDA_API_VERSION
	.align		4
        /*0000*/ 	.byte	0x04, 0x37
        /*0002*/ 	.short	(.L_25 - .L_24)
.L_24:
        /*0004*/ 	.word	0x00000082


	//----- nvinfo : EIATTR_KPARAM_INFO
	.align		4
.L_25:
        /*0008*/ 	.byte	0x04, 0x17
        /*000a*/ 	.short	(.L_27 - .L_26)
.L_26:
        /*000c*/ 	.word	0x00000000
        /*0010*/ 	.short	0x0004
        /*0012*/ 	.short	0x0020
        /*0014*/ 	.byte	0x00, 0xf0, 0x11, 0x00


	//----- nvinfo : EIATTR_KPARAM_INFO
	.align		4
.L_27:
        /*0018*/ 	.byte	0x04, 0x17
        /*001a*/ 	.short	(.L_29 - .L_28)
.L_28:
        /*001c*/ 	.word	0x00000000
        /*0020*/ 	.short	0x0003
        /*0022*/ 	.short	0x0018
        /*0024*/ 	.byte	0x00, 0xf5, 0x21, 0x00


	//----- nvinfo : EIATTR_KPARAM_INFO
	.align		4
.L_29:
        /*0028*/ 	.byte	0x04, 0x17
        /*002a*/ 	.short	(.L_31 - .L_30)
.L_30:
        /*002c*/ 	.word	0x00000000
        /*0030*/ 	.short	0x0002
        /*0032*/ 	.short	0x0010
        /*0034*/ 	.byte	0x00, 0xf0, 0x11, 0x00


	//----- nvinfo : EIATTR_KPARAM_INFO
	.align		4
.L_31:
        /*0038*/ 	.byte	0x04, 0x17
        /*003a*/ 	.short	(.L_33 - .L_32)
.L_32:
        /*003c*/ 	.word	0x00000000
        /*0040*/ 	.short	0x0001
        /*0042*/ 	.short	0x0008
        /*0044*/ 	.byte	0x00, 0xf5, 0x21, 0x00


	//----- nvinfo : EIATTR_KPARAM_INFO
	.align		4
.L_33:
        /*0048*/ 	.byte	0x04, 0x17
        /*004a*/ 	.short	(.L_35 - .L_34)
.L_34:
        /*004c*/ 	.word	0x00000000
        /*0050*/ 	.short	0x0000
        /*0052*/ 	.short	0x0000
        /*0054*/ 	.byte	0x00, 0xf5, 0x21, 0x00


	//----- nvinfo : EIATTR_SPARSE_MMA_MASK
	.align		4
.L_35:
        /*0058*/ 	.byte	0x03, 0x50
        /*005a*/ 	.short	0x0000


	//----- nvinfo : EIATTR_MAXREG_COUNT
	.align		4
        /*005c*/ 	.byte	0x03, 0x1b
        /*005e*/ 	.short	0x00ff


	//----- nvinfo : EIATTR_NUM_BARRIERS
	.align		4
        /*0060*/ 	.byte	0x02, 0x4c
        /*0062*/ 	.byte	0x01
	.zero		1


	//----- nvinfo : EIATTR_MERCURY_ISA_VERSION
	.align		4
        /*0064*/ 	.byte	0x03, 0x5f
        /*0066*/ 	.short	0x0101


	//----- nvinfo : EIATTR_VRC_CTA_INIT_COUNT
	.align		4
        /*0068*/ 	.byte	0x02, 0x4a
	.zero		1
	.zero		1


	//----- nvinfo : EIATTR_EXIT_INSTR_OFFSETS
	.align		4
        /*006c*/ 	.byte	0x04, 0x1c
        /*006e*/ 	.short	(.L_37 - .L_36)


	//   ....[0]....
.L_36:
        /*0070*/ 	.word	0x00000a60


	//   ....[1]....
        /*0074*/ 	.word	0x00000af0


	//----- nvinfo : EIATTR_CRS_STACK_SIZE
	.align		4
.L_37:
        /*0078*/ 	.byte	0x04, 0x1e
        /*007a*/ 	.short	(.L_39 - .L_38)
.L_38:
        /*007c*/ 	.word	0x00000000


	//----- nvinfo : EIATTR_CBANK_PARAM_SIZE
	.align		4
.L_39:
        /*0080*/ 	.byte	0x03, 0x19
        /*0082*/ 	.short	0x0024


	//----- nvinfo : EIATTR_PARAM_CBANK
	.align		4
        /*0084*/ 	.byte	0x04, 0x0a
        /*0086*/ 	.short	(.L_41 - .L_40)
	.align		4
.L_40:
        /*0088*/ 	.word	index@(.nv.constant0._Z28static_sequence_read_multismPiPyiS0_i)
        /*008c*/ 	.short	0x0380
        /*008e*/ 	.short	0x0024


	//----- nvinfo : EIATTR_SW_WAR
	.align		4
.L_41:
        /*0090*/ 	.byte	0x04, 0x36
        /*0092*/ 	.short	(.L_43 - .L_42)
.L_42:
        /*0094*/ 	.word	0x00000008
.L_43:


//--------------------- .nv.info._Z20static_sequence_readRiPyiRyi --------------------------
	.section	.nv.info._Z20static_sequence_readRiPyiRyi,"",@"SHT_CUDA_INFO"
	.sectionflags	@""
	.align	4


	//----- nvinfo : EIATTR_CUDA_API_VERSION
	.align		4
        /*0000*/ 	.byte	0x04, 0x37
        /*0002*/ 	.short	(.L_45 - .L_44)
.L_44:
        /*0004*/ 	.word	0x00000082


	//----- nvinfo : EIATTR_KPARAM_INFO
	.align		4
.L_45:
        /*0008*/ 	.byte	0x04, 0x17
        /*000a*/ 	.short	(.L_47 - .L_46)
.L_46:
        /*000c*/ 	.word	0x00000000
        /*0010*/ 	.short	0x0004
        /*0012*/ 	.short	0x0020
        /*0014*/ 	.byte	0x00, 0xf0, 0x11, 0x00


	//----- nvinfo : EIATTR_KPARAM_INFO
	.align		4
.L_47:
        /*0018*/ 	.byte	0x04, 0x17
        /*001a*/ 	.short	(.L_49 - .L_48)
.L_48:
        /*001c*/ 	.word	0x00000000
        /*0020*/ 	.short	0x0003
        /*0022*/ 	.short	0x0018
        /*0024*/ 	.byte	0x00, 0xf5, 0x21, 0x00


	//----- nvinfo : EIATTR_KPARAM_INFO
	.align		4
.L_49:
        /*0028*/ 	.byte	0x04, 0x17
        /*002a*/ 	.short	(.L_51 - .L_50)
.L_50:
        /*002c*/ 	.word	0x00000000
        /*0030*/ 	.short	0x0002
        /*0032*/ 	.short	0x0010
        /*0034*/ 	.byte	0x00, 0xf0, 0x11, 0x00


	//----- nvinfo : EIATTR_KPARAM_INFO
	.align		4
.L_51:
        /*0038*/ 	.byte	0x04, 0x17
        /*003a*/ 	.short	(.L_53 - .L_52)
.L_52:
        /*003c*/ 	.word	0x00000000
        /*0040*/ 	.short	0x0001
        /*0042*/ 	.short	0x0008
        /*0044*/ 	.byte	0x00, 0xf5, 0x21, 0x00


	//----- nvinfo : EIATTR_KPARAM_INFO
	.align		4
.L_53:
        /*0048*/ 	.byte	0x04, 0x17
        /*004a*/ 	.short	(.L_55 - .L_54)
.L_54:
        /*004c*/ 	.word	0x00000000
        /*0050*/ 	.short	0x0000
        /*0052*/ 	.short	0x0000
        /*0054*/ 	.byte	0x00, 0xf5, 0x21, 0x00


	//----- nvinfo : EIATTR_SPARSE_MMA_MASK
	.align		4
.L_55:
        /*0058*/ 	.byte	0x03, 0x50
        /*005a*/ 	.short	0x0000


	//----- nvinfo : EIATTR_MAXREG_COUNT
	.align		4
        /*005c*/ 	.byte	0x03, 0x1b
        /*005e*/ 	.short	0x00ff


	//----- nvinfo : EIATTR_NUM_BARRIERS
	.align		4
        /*0060*/ 	.byte	0x02, 0x4c
        /*0062*/ 	.byte	0x01
	.zero		1


	//----- nvinfo : EIATTR_MERCURY_ISA_VERSION
	.align		4
        /*0064*/ 	.byte	0x03, 0x5f
        /*0066*/ 	.short	0x0101


	//----- nvinfo : EIATTR_VRC_CTA_INIT_COUNT
	.align		4
        /*0068*/ 	.byte	0x02, 0x4a
	.zero		1
	.zero		1


	//----- nvinfo : EIATTR_EXIT_INSTR_OFFSETS
	.align		4
        /*006c*/ 	.byte	0x04, 0x1c
        /*006e*/ 	.short	(.L_57 - .L_56)


	//   ....[0]....
.L_56:
        /*0070*/ 	.word	0x00001140


	//   ....[1]....
        /*0074*/ 	.word	0x000011d0


	//----- nvinfo : EIATTR_CRS_STACK_SIZE
	.align		4
.L_57:
        /*0078*/ 	.byte	0x04, 0x1e
        /*007a*/ 	.short	(.L_59 - .L_58)
.L_58:
        /*007c*/ 	.word	0x00000000


	//----- nvinfo : EIATTR_CBANK_PARAM_SIZE
	.align		4
.L_59:
        /*0080*/ 	.byte	0x03, 0x19
        /*0082*/ 	.short	0x0024


	//----- nvinfo : EIATTR_PARAM_CBANK
	.align		4
        /*0084*/ 	.byte	0x04, 0x0a
        /*0086*/ 	.short	(.L_61 - .L_60)
	.align		4
.L_60:
        /*0088*/ 	.word	index@(.nv.constant0._Z20static_sequence_readRiPyiRyi)
        /*008c*/ 	.short	0x0380
        /*008e*/ 	.short	0x0024


	//----- nvinfo : EIATTR_SW_WAR
	.align		4
.L_61:
        /*0090*/ 	.byte	0x04, 0x36
        /*0092*/ 	.short	(.L_63 - .L_62)
.L_62:
        /*0094*/ 	.word	0x00000008
.L_63:


//--------------------- .nv.info._Z13sequence_readRxPiii --------------------------
	.section	.nv.info._Z13sequence_readRxPiii,"",@"SHT_CUDA_INFO"
	.sectionflags	@""
	.align	4


	//----- nvinfo : EIATTR_CUDA_API_VERSION
	.align		4
        /*0000*/ 	.byte	0x04, 0x37
        /*0002*/ 	.short	(.L_65 - .L_64)
.L_64:
        /*0004*/ 	.word	0x00000082


	//----- nvinfo : EIATTR_KPARAM_INFO
	.align		4
.L_65:
        /*0008*/ 	.byte	0x04, 0x17
        /*000a*/ 	.short	(.L_67 - .L_66)
.L_66:
        /*000c*/ 	.word	0x00000000
        /*0010*/ 	.short	0x0003
        /*0012*/ 	.short	0x0014
        /*0014*/ 	.byte	0x00, 0xf0, 0x11, 0x00


	//----- nvinfo : EIATTR_KPARAM_INFO
	.align		4
.L_67:
        /*0018*/ 	.byte	0x04, 0x17
        /*001a*/ 	.short	(.L_69 - .L_68)
.L_68:
        /*001c*/ 	.word	0x00000000
        /*0020*/ 	.short	0x0002
        /*0022*/ 	.short	0x0010
        /*0024*/ 	.byte	0x00, 0xf0, 0x11, 0x00


	//----- nvinfo : EIATTR_KPARAM_INFO
	.align		4
.L_69:
        /*0028*/ 	.byte	0x04, 0x17
        /*002a*/ 	.short	(.L_71 - .L_70)
.L_70:
        /*002c*/ 	.word	0x00000000
        /*0030*/ 	.short	0x0001
        /*0032*/ 	.short	0x0008
        /*0034*/ 	.byte	0x00, 0xf5, 0x21, 0x00


	//----- nvinfo : EIATTR_KPARAM_INFO
	.align		4
.L_71:
        /*0038*/ 	.byte	0x04, 0x17
        /*003a*/ 	.short	(.L_73 - .L_72)
.L_72:
        /*003c*/ 	.word	0x00000000
        /*0040*/ 	.short	0x0000
        /*0042*/ 	.short	0x0000
        /*0044*/ 	.byte	0x00, 0xf5, 0x21, 0x00


	//----- nvinfo : EIATTR_SPARSE_MMA_MASK
	.align		4
.L_73:
        /*0048*/ 	.byte	0x03, 0x50
        /*004a*/ 	.short	0x0000


	//----- nvinfo : EIATTR_MAXREG_COUNT
	.align		4
        /*004c*/ 	.byte	0x03, 0x1b
        /*004e*/ 	.short	0x00ff


	//----- nvinfo : EIATTR_MERCURY_ISA_VERSION
	.align		4
        /*0050*/ 	.byte	0x03, 0x5f
        /*0052*/ 	.short	0x0101


	//----- nvinfo : EIATTR_VRC_CTA_INIT_COUNT
	.align		4
        /*0054*/ 	.byte	0x02, 0x4a
	.zero		1
	.zero		1


	//----- nvinfo : EIATTR_EXIT_INSTR_OFFSETS
	.align		4
        /*0058*/ 	.byte	0x04, 0x1c
        /*005a*/ 	.short	(.L_75 - .L_74)


	//   ....[0]....
.L_74:
        /*005c*/ 	.word	0x00000710


	//----- nvinfo : EIATTR_CBANK_PARAM_SIZE
	.align		4
.L_75:
        /*0060*/ 	.byte	0x03, 0x19
        /*0062*/ 	.short	0x0018


	//----- nvinfo : EIATTR_PARAM_CBANK
	.align		4
        /*0064*/ 	.byte	0x04, 0x0a
        /*0066*/ 	.short	(.L_77 - .L_76)
	.align		4
.L_76:
        /*0068*/ 	.word	index@(.nv.constant0._Z13sequence_readRxPiii)
        /*006c*/ 	.short	0x0380
        /*006e*/ 	.short	0x0018


	//----- nvinfo : EIATTR_SW_WAR
	.align		4
.L_77:
        /*0070*/ 	.byte	0x04, 0x36
        /*0072*/ 	.short	(.L_79 - .L_78)
.L_78:
        /*0074*/ 	.word	0x00000008
.L_79:


//--------------------- .nv.info._Z10test_clockRiS_ --------------------------
	.section	.nv.info._Z10test_clockRiS_,"",@"SHT_CUDA_INFO"
	.sectionflags	@""
	.align	4


	//----- nvinfo : EIATTR_CUDA_API_VERSION
	.align		4
        /*0000*/ 	.byte	0x04, 0x37
        /*0002*/ 	.short	(.L_81 - .L_80)
.L_80:
        /*0004*/ 	.word	0x00000082


	//----- nvinfo : EIATTR_KPARAM_INFO
	.align		4
.L_81:
        /*0008*/ 	.byte	0x04, 0x17
        /*000a*/ 	.short	(.L_83 - .L_82)
.L_82:
        /*000c*/ 	.word	0x00000000
        /*0010*/ 	.short	0x0001
        /*0012*/ 	.short	0x0008
        /*0014*/ 	.byte	0x00, 0xf5, 0x21, 0x00


	//----- nvinfo : EIATTR_KPARAM_INFO
	.align		4
.L_83:
        /*0018*/ 	.byte	0x04, 0x17
        /*001a*/ 	.short	(.L_85 - .L_84)
.L_84:
        /*001c*/ 	.word	0x00000000
        /*0020*/ 	.short	0x0000
        /*0022*/ 	.short	0x0000
        /*0024*/ 	.byte	0x00, 0xf5, 0x21, 0x00


	//----- nvinfo : EIATTR_SPARSE_MMA_MASK
	.align		4
.L_85:
        /*0028*/ 	.byte	0x03, 0x50
        /*002a*/ 	.short	0x0000


	//----- nvinfo : EIATTR_MAXREG_COUNT
	.align		4
        /*002c*/ 	.byte	0x03, 0x1b
        /*002e*/ 	.short	0x00ff


	//----- nvinfo : EIATTR_MERCURY_ISA_VERSION
	.align		4
        /*0030*/ 	.byte	0x03, 0x5f
        /*0032*/ 	.short	0x0101


	//----- nvinfo : EIATTR_VRC_CTA_INIT_COUNT
	.align		4
        /*0034*/ 	.byte	0x02, 0x4a
	.zero		1
	.zero		1


	//----- nvinfo : EIATTR_EXIT_INSTR_OFFSETS
	.align		4
        /*0038*/ 	.byte	0x04, 0x1c
        /*003a*/ 	.short	(.L_87 - .L_86)


	//   ....[0]....
.L_86:
        /*003c*/ 	.word	0x0000bad0


	//   ....[1]....
        /*0040*/ 	.word	0x0000bb30


	//----- nvinfo : EIATTR_CBANK_PARAM_SIZE
	.align		4
.L_87:
        /*0044*/ 	.byte	0x03, 0x19
        /*0046*/ 	.short	0x0010


	//----- nvinfo : EIATTR_PARAM_CBANK
	.align		4
        /*0048*/ 	.byte	0x04, 0x0a
        /*004a*/ 	.short	(.L_89 - .L_88)
	.align		4
.L_88:
        /*004c*/ 	.word	index@(.nv.constant0._Z10test_clockRiS_)
        /*0050*/ 	.short	0x0380
        /*0052*/ 	.short	0x0010


	//----- nvinfo : EIATTR_SW_WAR
	.align		4
.L_89:
        /*0054*/ 	.byte	0x04, 0x36
        /*0056*/ 	.short	(.L_91 - .L_90)
.L_90:
        /*0058*/ 	.word	0x00000008
.L_91:


//--------------------- .nv.callgraph             --------------------------
	.section	.nv.callgraph,"",@"SHT_CUDA_CALLGRAPH"
	.align	4
	.sectionentsize	8
	.align		4
        /*0000*/ 	.word	0x00000000
	.align		4
        /*0004*/ 	.word	0xffffffff
	.align		4
        /*0008*/ 	.word	0x00000000
	.align		4
        /*000c*/ 	.word	0xfffffffe
	.align		4
        /*0010*/ 	.word	0x00000000
	.align		4
        /*0014*/ 	.word	0xfffffffd
	.align		4
        /*0018*/ 	.word	0x00000000
	.align		4
        /*001c*/ 	.word	0xfffffffc


//--------------------- .text._Z28static_sequence_read_multismPiPyiS0_i --------------------------
	.section	.text._Z28static_sequence_read_multismPiPyiS0_i,"ax",@progbits
	.align	128
        .global         _Z28static_sequence_read_multismPiPyiS0_i
        .type           _Z28static_sequence_read_multismPiPyiS0_i,@function
        .size           _Z28static_sequence_read_multismPiPyiS0_i,(.L_x_140 - _Z28static_sequence_read_multismPiPyiS0_i)
        .other          _Z28static_sequence_read_multismPiPyiS0_i,@"STO_CUDA_ENTRY STV_DEFAULT"
_Z28static_sequence_read_multismPiPyiS0_i:
.text._Z28static_sequence_read_multismPiPyiS0_i:
[----:B------:R-:W-:Y:S01]  /*0000*/  LDC R1, c[0x0][0x37c] ;  /* 0x0000df00ff017b82 */ /* 0x000fe20000000800 */
[----:B------:R-:W0:Y:S07]  /*0010*/  S2R R12, SR_TID.X ;  /* 0x00000000000c7919 */ /* 0x000e2e0000002100 */
[----:B------:R-:W1:Y:S01]  /*0020*/  LDC R10, c[0x0][0x3a0] ;  /* 0x0000e800ff0a7b82 */ /* 0x000e620000000800 */
[----:B------:R-:W2:Y:S01]  /*0030*/  LDCU.64 UR8, c[0x0][0x358] ;  /* 0x00006b00ff0877ac */ /* 0x000ea20008000a00 */
[----:B------:R-:W3:Y:S06]  /*0040*/  S2R R13, SR_CTAID.X ;  /* 0x00000000000d7919 */ /* 0x000eec0000002500 */
[----:B------:R-:W4:Y:S08]  /*0050*/  LDC.64 R8, c[0x0][0x388] ;  /* 0x0000e200ff087b82 */ /* 0x000f300000000a00 */
[----:B------:R-:W5:Y:S01]  /*0060*/  LDC.64 R6, c[0x0][0x398] ;  /* 0x0000e600ff067b82 */ /* 0x000f620000000a00 */
[----:B-1----:R-:W-:-:S04]  /*0070*/  ISETP.GE.AND P0, PT, R10, 0x1, PT ;  /* 0x000000010a00780c */ /* 0x002fc80003f06270 */
[----:B0-----:R-:W-:-:S13]  /*0080*/  ISETP.NE.OR P0, PT, R12, RZ, !P0 ;  /* 0x000000ff0c00720c */ /* 0x001fda0004705670 */
[----:B---3--:R-:W-:-:S05]  /*0090*/  @!P0 IMAD R0, R13, R10, R10 ;  /* 0x0000000a0d008224 */ /* 0x008fca00078e020a */
[----:B------:R-:W-:-:S05]  /*00a0*/  @!P0 IADD3 R3, PT, PT, R0, -0x1, RZ ;  /* 0xffffffff00038810 */ /* 0x000fca0007ffe0ff */
[----:B----4-:R-:W-:-:S05]  /*00b0*/  @!P0 IMAD.WIDE.U32 R2, R3, 0x8, R8 ;  /* 0x0000000803028825 */ /* 0x010fca00078e0008 */
[----:B--2---:R-:W2:Y:S01]  /*00c0*/  @!P0 LDG.E.64 R4, desc[UR8][R2.64] ;  /* 0x0000000802048981 */ /* 0x004ea2000c1e1b00 */
[----:B-----5:R-:W-:Y:S01]  /*00d0*/  IMAD.WIDE.U32 R6, R13, 0x8, R6 ;  /* 0x000000080d067825 */ /* 0x020fe200078e0006 */
[----:B------:R-:W-:-:S03]  /*00e0*/  ISETP.NE.AND P0, PT, R12, RZ, PT ;  /* 0x000000ff0c00720c */ /* 0x000fc60003f05270 */
[----:B------:R-:W-:-:S04]  /*00f0*/  IMAD R11, R13, R10, RZ ;  /* 0x0000000a0d0b7224 */ /* 0x000fc800078e02ff */
[----:B------:R-:W-:Y:S01]  /*0100*/  IMAD.WIDE R8, R11, 0x8, R8 ;  /* 0x000000080b087825 */ /* 0x000fe200078e0208 */
[----:B--2---:R0:W-:Y:S01]  /*0110*/  STG.E.64 desc[UR8][R6.64], R4 ;  /* 0x0000000406007986 */ /* 0x0041e2000c101b08 */
[----:B------:R-:W-:Y:S04]  /*0120*/  BAR.SYNC.DEFER_BLOCKING 0x0 ;  /* 0x0000000000007b1d */ /* 0x000fe80000010000 */
[----:B------:R-:W-:Y:S02]  /*0130*/  @!P0 CS2R.32 R0, SR_CLOCKLO ;  /* 0x0000000000008805 */ /* 0x000fe40000005000 */
[----:B------:R-:W1:Y:S02]  /*0140*/  LDCU UR4, c[0x0][0x390] ;  /* 0x00007200ff0477ac */ /* 0x000e640008000800 */
[----:B-1----:R-:W-:-:S09]  /*0150*/  UISETP.GE.AND UP0, UPT, UR4, 0x1, UPT ;  /* 0x000000010400788c */ /* 0x002fd2000bf06270 */
[----:B0-----:R-:W-:Y:S05]  /*0160*/  BRA.U !UP0, `(.L_x_0) ;  /* 0x0000000908387547 */ /* 0x001fea000b800000 */
[----:B------:R-:W-:Y:S02]  /*0170*/  UISETP.GE.U32.AND UP0, UPT, UR4, 0x10, UPT ;  /* 0x000000100400788c */ /* 0x000fe4000bf06070 */
[----:B------:R-:W-:-:S07]  /*0180*/  ULOP3.LUT UR5, UR4, 0xf, URZ, 0xc0, !UPT ;  /* 0x0000000f04057892 */ /* 0x000fce000f8ec0ff */
[----:B------:R-:W-:Y:S05]  /*0190*/  BRA.U !UP0, `(.L_x_1) ;  /* 0x0000000508187547 */ /* 0x000fea000b800000 */
[----:B------:R-:W-:-:S04]  /*01a0*/  ULOP3.LUT UR4, UR4, 0x7ffffff0, URZ, 0xc0, !UPT ;  /* 0x7ffffff004047892 */ /* 0x000fc8000f8ec0ff */
[----:B------:R-:W-:-:S12]  /*01b0*/  UIADD3 UR4, UPT, UPT, -UR4, URZ, URZ ;  /* 0x000000ff04047290 */ /* 0x000fd8000fffe1ff */
.L_x_34:
[----:B------:R-:W-:Y:S01]  /*01c0*/  UIADD3 UR4, UPT, UPT, UR4, 0x10, URZ ;  /* 0x0000001004047890 */ /* 0x000fe2000fffe0ff */
[----:B------:R-:W-:Y:S03]  /*01d0*/  BSSY.RECONVERGENT B0, `(.L_x_2) ;  /* 0x0000004000007945 */ /* 0x000fe60003800200 */
[----:B------:R-:W-:Y:S01]  /*01e0*/  UISETP.NE.AND UP0, UPT, UR4, URZ, UPT ;  /* 0x000000ff0400728c */ /* 0x000fe2000bf05270 */
[----:B-----5:R-:W-:Y:S10]  /*01f0*/  @P0 BRA `(.L_x_3) ;  /* 0x0000000000040947 */ /* 0x020ff40003800000 */
[----:B------:R-:W5:Y:S02]  /*0200*/  LD.E.64 R8, desc[UR8][R8.64] ;  /* 0x0000000808087980 */ /* 0x000f64000c101b00 */
.L_x_3:
[----:B------:R-:W-:Y:S05]  /*0210*/  BSYNC.RECONVERGENT B0 ;  /* 0x0000000000007941 */ /* 0x000fea0003800200 */
.L_x_2:
[----:B------:R-:W-:Y:S01]  /*0220*/  ISETP.NE.AND P0, PT, R12, RZ, PT ;  /* 0x000000ff0c00720c */ /* 0x000fe20003f05270 */
[----:B------:R-:W-:-:S12]  /*0230*/  BSSY.RECONVERGENT B0, `(.L_x_4) ;  /* 0x0000003000007945 */ /* 0x000fd80003800200 */
[----:B------:R-:W-:Y:S05]  /*0240*/  @P0 BRA `(.L_x_5) ;  /* 0x0000000000040947 */ /* 0x000fea0003800000 */
[----:B-----5:R-:W5:Y:S02]  /*0250*/  LD.E.64 R8, desc[UR8][R8.64] ;  /* 0x0000000808087980 */ /* 0x020f64000c101b00 */
.L_x_5:
[----:B------:R-:W-:Y:S05]  /*0260*/  BSYNC.RECONVERGENT B0 ;  /* 0x0000000000007941 */ /* 0x000fea0003800200 */
.L_x_4:
[----:B------:R-:W-:Y:S04]  /*0270*/  BSSY.RECONVERGENT B0, `(.L_x_6) ;  /* 0x0000003000007945 */ /* 0x000fe80003800200 */
[----:B------:R-:W-:Y:S05]  /*0280*/  @P0 BRA `(.L_x_7) ;  /* 0x0000000000040947 */ /* 0x000fea0003800000 */
[----:B-----5:R-:W5:Y:S02]  /*0290*/  LD.E.64 R8, desc[UR8][R8.64] ;  /* 0x0000000808087980 */ /* 0x020f64000c101b00 */
.L_x_7:
[----:B------:R-:W-:Y:S05]  /*02a0*/  BSYNC.RECONVERGENT B0 ;  /* 0x0000000000007941 */ /* 0x000fea0003800200 */
.L_x_6:
[----:B------:R-:W-:Y:S04]  /*02b0*/  BSSY.RECONVERGENT B0, `(.L_x_8) ;  /* 0x0000003000007945 */ /* 0x000fe80003800200 */
[----:B------:R-:W-:Y:S05]  /*02c0*/  @P0 BRA `(.L_x_9) ;  /* 0x0000000000040947 */ /* 0x000fea0003800000 */
[----:B-----5:R-:W5:Y:S02]  /*02d0*/  LD.E.64 R8, desc[UR8][R8.64] ;  /* 0x0000000808087980 */ /* 0x020f64000c101b00 */
.L_x_9:
[----:B------:R-:W-:Y:S05]  /*02e0*/  BSYNC.RECONVERGENT B0 ;  /* 0x0000000000007941 */ /* 0x000fea0003800200 */
.L_x_8:
[----:B------:R-:W-:Y:S04]  /*02f0*/  BSSY.RECONVERGENT B0, `(.L_x_10) ;  /* 0x0000003000007945 */ /* 0x000fe80003800200 */
[----:B------:R-:W-:Y:S05]  /*0300*/  @P0 BRA `(.L_x_11) ;  /* 0x0000000000040947 */ /* 0x000fea0003800000 */
[----:B-----5:R-:W5:Y:S02]  /*0310*/  LD.E.64 R8, desc[UR8][R8.64] ;  /* 0x0000000808087980 */ /* 0x020f64000c101b00 */
.L_x_11:
[----:B------:R-:W-:Y:S05]  /*0320*/  BSYNC.RECONVERGENT B0 ;  /* 0x0000000000007941 */ /* 0x000fea0003800200 */
.L_x_10:
[----:B------:R-:W-:Y:S04]  /*0330*/  BSSY.RECONVERGENT B0, `(.L_x_12) ;  /* 0x0000003000007945 */ /* 0x000fe80003800200 */
[----:B------:R-:W-:Y:S05]  /*0340*/  @P0 BRA `(.L_x_13) ;  /* 0x0000000000040947 */ /* 0x000fea0003800000 */
[----:B-----5:R-:W5:Y:S02]  /*0350*/  LD.E.64 R8, desc[UR8][R8.64] ;  /* 0x0000000808087980 */ /* 0x020f64000c101b00 */
.L_x_13:
[----:B------:R-:W-:Y:S05]  /*0360*/  BSYNC.RECONVERGENT B0 ;  /* 0x0000000000007941 */ /* 0x000fea0003800200 */
.L_x_12:
[----:B------:R-:W-:Y:S04]  /*0370*/  BSSY.RECONVERGENT B0, `(.L_x_14) ;  /* 0x0000003000007945 */ /* 0x000fe80003800200 */
[----:B------:R-:W-:Y:S05]  /*0380*/  @P0 BRA `(.L_x_15) ;  /* 0x0000000000040947 */ /* 0x000fea0003800000 */
[----:B-----5:R-:W5:Y:S02]  /*0390*/  LD.E.64 R8, desc[UR8][R8.64] ;  /* 0x0000000808087980 */ /* 0x020f64000c101b00 */
.L_x_15:
[----:B------:R-:W-:Y:S05]  /*03a0*/  BSYNC.RECONVERGENT B0 ;  /* 0x0000000000007941 */ /* 0x000fea0003800200 */
.L_x_14:
[----:B------:R-:W-:Y:S04]  /*03b0*/  BSSY.RECONVERGENT B0, `(.L_x_16) ;  /* 0x0000003000007945 */ /* 0x000fe80003800200 */
[----:B------:R-:W-:Y:S05]  /*03c0*/  @P0 BRA `(.L_x_17) ;  /* 0x0000000000040947 */ /* 0x000fea0003800000 */
[----:B-----5:R-:W5:Y:S02]  /*03d0*/  LD.E.64 R8, desc[UR8][R8.64] ;  /* 0x0000000808087980 */ /* 0x020f64000c101b00 */
.L_x_17:
[----:B------:R-:W-:Y:S05]  /*03e0*/  BSYNC.RECONVERGENT B0 ;  /* 0x0000000000007941 */ /* 0x000fea0003800200 */
.L_x_16:
[----:B------:R-:W-:Y:S04]  /*03f0*/  BSSY.RECONVERGENT B0, `(.L_x_18) ;  /* 0x0000003000007945 */ /* 0x000fe80003800200 */
[----:B------:R-:W-:Y:S05]  /*0400*/  @P0 BRA `(.L_x_19) ;  /* 0x0000000000040947 */ /* 0x000fea0003800000 */
[----:B-----5:R-:W5:Y:S02]  /*0410*/  LD.E.64 R8, desc[UR8][R8.64] ;  /* 0x0000000808087980 */ /* 0x020f64000c101b00 */
.L_x_19:
[----:B------:R-:W-:Y:S05]  /*0420*/  BSYNC.RECONVERGENT B0 ;  /* 0x0000000000007941 */ /* 0x000fea0003800200 */
.L_x_18:
[----:B------:R-:W-:Y:S04]  /*0430*/  BSSY.RECONVERGENT B0, `(.L_x_20) ;  /* 0x0000003000007945 */ /* 0x000fe80003800200 */
[----:B------:R-:W-:Y:S05]  /*0440*/  @P0 BRA `(.L_x_21) ;  /* 0x0000000000040947 */ /* 0x000fea0003800000 */
[----:B-----5:R-:W5:Y:S02]  /*0450*/  LD.E.64 R8, desc[UR8][R8.64] ;  /* 0x0000000808087980 */ /* 0x020f64000c101b00 */
.L_x_21:
[----:B------:R-:W-:Y:S05]  /*0460*/  BSYNC.RECONVERGENT B0 ;  /* 0x0000000000007941 */ /* 0x000fea0003800200 */
.L_x_20:
[----:B------:R-:W-:Y:S04]  /*0470*/  BSSY.RECONVERGENT B0, `(.L_x_22) ;  /* 0x0000003000007945 */ /* 0x000fe80003800200 */
[----:B------:R-:W-:Y:S05]  /*0480*/  @P0 BRA `(.L_x_23) ;  /* 0x0000000000040947 */ /* 0x000fea0003800000 */
[----:B-----5:R-:W5:Y:S02]  /*0490*/  LD.E.64 R8, desc[UR8][R8.64] ;  /* 0x0000000808087980 */ /* 0x020f64000c101b00 */
.L_x_23:
[----:B------:R-:W-:Y:S05]  /*04a0*/  BSYNC.RECONVERGENT B0 ;  /* 0x0000000000007941 */ /* 0x000fea0003800200 */
.L_x_22:
[----:B------:R-:W-:Y:S04]  /*04b0*/  BSSY.RECONVERGENT B0, `(.L_x_24) ;  /* 0x0000003000007945 */ /* 0x000fe80003800200 */
[----:B------:R-:W-:Y:S05]  /*04c0*/  @P0 BRA `(.L_x_25) ;  /* 0x0000000000040947 */ /* 0x000fea0003800000 */
[----:B-----5:R-:W5:Y:S02]  /*04d0*/  LD.E.64 R8, desc[UR8][R8.64] ;  /* 0x0000000808087980 */ /* 0x020f64000c101b00 */
.L_x_25:
[----:B------:R-:W-:Y:S05]  /*04e0*/  BSYNC.RECONVERGENT B0 ;  /* 0x0000000000007941 */ /* 0x000fea0003800200 */
.L_x_24:
[----:B------:R-:W-:Y:S04]  /*04f0*/  BSSY.RECONVERGENT B0, `(.L_x_26) ;  /* 0x0000003000007945 */ /* 0x000fe80003800200 */
[----:B------:R-:W-:Y:S05]  /*0500*/  @P0 BRA `(.L_x_27) ;  /* 0x0000000000040947 */ /* 0x000fea0003800000 */
[----:B-----5:R-:W5:Y:S02]  /*0510*/  LD.E.64 R8, desc[UR8][R8.64] ;  /* 0x0000000808087980 */ /* 0x020f64000c101b00 */
.L_x_27:
[----:B------:R-:W-:Y:S05]  /*0520*/  BSYNC.RECONVERGENT B0 ;  /* 0x0000000000007941 */ /* 0x000fea0003800200 */
.L_x_26:
[----:B------:R-:W-:Y:S04]  /*0530*/  BSSY.RECONVERGENT B0, `(.L_x_28) ;  /* 0x0000003000007945 */ /* 0x000fe80003800200 */
[----:B------:R-:W-:Y:S05]  /*0540*/  @P0 BRA `(.L_x_29) ;  /* 0x0000000000040947 */ /* 0x000fea0003800000 */
[----:B-----5:R-:W5:Y:S02]  /*0550*/  LD.E.64 R8, desc[UR8][R8.64] ;  /* 0x0000000808087980 */ /* 0x020f64000c101b00 */
.L_x_29:
[----:B------:R-:W-:Y:S05]  /*0560*/  BSYNC.RECONVERGENT B0 ;  /* 0x0000000000007941 */ /* 0x000fea0003800200 */
.L_x_28:
[----:B------:R-:W-:Y:S04]  /*0570*/  BSSY.RECONVERGENT B0, `(.L_x_30) ;  /* 0x0000003000007945 */ /* 0x000fe80003800200 */
[----:B------:R-:W-:Y:S05]  /*0580*/  @P0 BRA `(.L_x_31) ;  /* 0x0000000000040947 */ /* 0x000fea0003800000 */
[----:B-----5:R-:W5:Y:S02]  /*0590*/  LD.E.64 R8, desc[UR8][R8.64] ;  /* 0x0000000808087980 */ /* 0x020f64000c101b00 */
.L_x_31:
[----:B------:R-:W-:Y:S05]  /*05a0*/  BSYNC.RECONVERGENT B0 ;  /* 0x0000000000007941 */ /* 0x000fea0003800200 */
.L_x_30:
[----:B------:R-:W-:Y:S04]  /*05b0*/  BSSY.RECONVERGENT B0, `(.L_x_32) ;  /* 0x0000003000007945 */ /* 0x000fe80003800200 */
[----:B------:R-:W-:Y:S05]  /*05c0*/  @P0 BRA `(.L_x_33) ;  /* 0x0000000000040947 */ /* 0x000fea0003800000 */
[----:B-----5:R-:W5:Y:S02]  /*05d0*/  LD.E.64 R8, desc[UR8][R8.64] ;  /* 0x0000000808087980 */ /* 0x020f64000c101b00 */
.L_x_33:
[----:B------:R-:W-:Y:S05]  /*05e0*/  BSYNC.RECONVERGENT B0 ;  /* 0x0000000000007941 */ /* 0x000fea0003800200 */
.L_x_32:
[----:B------:R-:W-:Y:S05]  /*05f0*/  BRA.U UP0, `(.L_x_34) ;  /* 0xfffffff900f07547 */ /* 0x000fea000b83ffff */
.L_x_1:
[----:B------:R-:W-:-:S09]  /*0600*/  UISETP.NE.AND UP0, UPT, UR5, URZ, UPT ;  /* 0x000000ff0500728c */ /* 0x000fd2000bf05270 */
[----:B------:R-:W-:Y:S05]  /*0610*/  BRA.U !UP0, `(.L_x_0) ;  /* 0x00000005080c7547 */ /* 0x000fea000b800000 */
[----:B------:R-:W0:Y:S01]  /*0620*/  LDCU UR10, c[0x0][0x390] ;  /* 0x00007200ff0a77ac */ /* 0x000e220008000800 */
[----:B------:R-:W-:Y:S02]  /*0630*/  UISETP.GE.U32.AND UP0, UPT, UR5, 0x8, UPT ;  /* 0x000000080500788c */ /* 0x000fe4000bf06070 */
[----:B0-----:R-:W-:-:S07]  /*0640*/  ULOP3.LUT UR4, UR10, 0x7, URZ, 0xc0, !UPT ;  /* 0x000000070a047892 */ /* 0x001fce000f8ec0ff */
[----:B------:R-:W-:Y:S05]  /*0650*/  BRA.U !UP0, `(.L_x_35) ;  /* 0x0000000108807547 */ /* 0x000fea000b800000 */
[----:B------:R-:W-:Y:S04]  /*0660*/  BSSY.RECONVERGENT B0, `(.L_x_36) ;  /* 0x0000003000007945 */ /* 0x000fe80003800200 */
[----:B------:R-:W-:Y:S05]  /*0670*/  @P0 BRA `(.L_x_37) ;  /* 0x0000000000040947 */ /* 0x000fea0003800000 */
[----:B-----5:R-:W5:Y:S02]  /*0680*/  LD.E.64 R8, desc[UR8][R8.64] ;  /* 0x0000000808087980 */ /* 0x020f64000c101b00 */
.L_x_37:
[----:B------:R-:W-:Y:S05]  /*0690*/  BSYNC.RECONVERGENT B0 ;  /* 0x0000000000007941 */ /* 0x000fea0003800200 */
.L_x_36:
[----:B------:R-:W-:Y:S04]  /*06a0*/  BSSY.RECONVERGENT B0, `(.L_x_38) ;  /* 0x0000003000007945 */ /* 0x000fe80003800200 */
[----:B------:R-:W-:Y:S05]  /*06b0*/  @P0 BRA `(.L_x_39) ;  /* 0x0000000000040947 */ /* 0x000fea0003800000 */
[----:B-----5:R-:W5:Y:S02]  /*06c0*/  LD.E.64 R8, desc[UR8][R8.64] ;  /* 0x0000000808087980 */ /* 0x020f64000c101b00 */
.L_x_39:
[----:B------:R-:W-:Y:S05]  /*06d0*/  BSYNC.RECONVERGENT B0 ;  /* 0x0000000000007941 */ /* 0x000fea0003800200 */
.L_x_38:
[----:B------:R-:W-:Y:S04]  /*06e0*/  BSSY.RECONVERGENT B0, `(.L_x_40) ;  /* 0x0000003000007945 */ /* 0x000fe80003800200 */
[----:B------:R-:W-:Y:S05]  /*06f0*/  @P0 BRA `(.L_x_41) ;  /* 0x0000000000040947 */ /* 0x000fea0003800000 */
[----:B-----5:R-:W5:Y:S02]  /*0700*/  LD.E.64 R8, desc[UR8][R8.64] ;  /* 0x0000000808087980 */ /* 0x020f64000c101b00 */
.L_x_41:
[----:B------:R-:W-:Y:S05]  /*0710*/  BSYNC.RECONVERGENT B0 ;  /* 0x0000000000007941 */ /* 0x000fea0003800200 */
.L_x_40:
[----:B------:R-:W-:Y:S04]  /*0720*/  BSSY.RECONVERGENT B0, `(.L_x_42) ;  /* 0x0000003000007945 */ /* 0x000fe80003800200 */
[----:B------:R-:W-:Y:S05]  /*0730*/  @P0 BRA `(.L_x_43) ;  /* 0x0000000000040947 */ /* 0x000fea0003800000 */
[----:B-----5:R-:W5:Y:S02]  /*0740*/  LD.E.64 R8, desc[UR8][R8.64] ;  /* 0x0000000808087980 */ /* 0x020f64000c101b00 */
.L_x_43:
[----:B------:R-:W-:Y:S05]  /*0750*/  BSYNC.RECONVERGENT B0 ;  /* 0x0000000000007941 */ /* 0x000fea0003800200 */
.L_x_42:
[----:B------:R-:W-:Y:S04]  /*0760*/  BSSY.RECONVERGENT B0, `(.L_x_44) ;  /* 0x0000003000007945 */ /* 0x000fe80003800200 */
[----:B------:R-:W-:Y:S05]  /*0770*/  @P0 BRA `(.L_x_45) ;  /* 0x0000000000040947 */ /* 0x000fea0003800000 */
[----:B-----5:R-:W5:Y:S02]  /*0780*/  LD.E.64 R8, desc[UR8][R8.64] ;  /* 0x0000000808087980 */ /* 0x020f64000c101b00 */
.L_x_45:
[----:B------:R-:W-:Y:S05]  /*0790*/  BSYNC.RECONVERGENT B0 ;  /* 0x0000000000007941 */ /* 0x000fea0003800200 */
.L_x_44:
[----:B------:R-:W-:Y:S04]  /*07a0*/  BSSY.RECONVERGENT B0, `(.L_x_46) ;  /* 0x0000003000007945 */ /* 0x000fe80003800200 */
[----:B------:R-:W-:Y:S05]  /*07b0*/  @P0 BRA `(.L_x_47) ;  /* 0x0000000000040947 */ /* 0x000fea0003800000 */
[----:B-----5:R-:W5:Y:S02]  /*07c0*/  LD.E.64 R8, desc[UR8][R8.64] ;  /* 0x0000000808087980 */ /* 0x020f64000c101b00 */
.L_x_47:
[----:B------:R-:W-:Y:S05]  /*07d0*/  BSYNC.RECONVERGENT B0 ;  /* 0x0000000000007941 */ /* 0x000fea0003800200 */
.L_x_46:
[----:B------:R-:W-:Y:S04]  /*07e0*/  BSSY.RECONVERGENT B0, `(.L_x_48) ;  /* 0x0000003000007945 */ /* 0x000fe80003800200 */
[----:B------:R-:W-:Y:S05]  /*07f0*/  @P0 BRA `(.L_x_49) ;  /* 0x0000000000040947 */ /* 0x000fea0003800000 */
[----:B-----5:R-:W5:Y:S02]  /*0800*/  LD.E.64 R8, desc[UR8][R8.64] ;  /* 0x0000000808087980 */ /* 0x020f64000c101b00 */
.L_x_49:
[----:B------:R-:W-:Y:S05]  /*0810*/  BSYNC.RECONVERGENT B0 ;  /* 0x0000000000007941 */ /* 0x000fea0003800200 */
.L_x_48:
[----:B------:R-:W-:Y:S04]  /*0820*/  BSSY.RECONVERGENT B0, `(.L_x_35) ;  /* 0x0000003000007945 */ /* 0x000fe80003800200 */
[----:B------:R-:W-:Y:S05]  /*0830*/  @P0 BRA `(.L_x_50) ;  /* 0x0000000000040947 */ /* 0x000fea0003800000 */
[----:B-----5:R-:W5:Y:S02]  /*0840*/  LD.E.64 R8, desc[UR8][R8.64] ;  /* 0x0000000808087980 */ /* 0x020f64000c101b00 */
.L_x_50:
[----:B------:R-:W-:Y:S05]  /*0850*/  BSYNC.RECONVERGENT B0 ;  /* 0x0000000000007941 */ /* 0x000fea0003800200 */
.L_x_35:
[----:B------:R-:W-:-:S09]  /*0860*/  UISETP.NE.AND UP0, UPT, UR4, URZ, UPT ;  /* 0x000000ff0400728c */ /* 0x000fd2000bf05270 */
[----:B------:R-:W-:Y:S05]  /*0870*/  BRA.U !UP0, `(.L_x_0) ;  /* 0x0000000108747547 */ /* 0x000fea000b800000 */
[----:B------:R-:W-:Y:S02]  /*0880*/  UISETP.GE.U32.AND UP0, UPT, UR4, 0x4, UPT ;  /* 0x000000040400788c */ /* 0x000fe4000bf06070 */
[----:B------:R-:W-:-:S07]  /*0890*/  ULOP3.LUT UR6, UR10, 0x3, URZ, 0xc0, !UPT ;  /* 0x000000030a067892 */ /* 0x000fce000f8ec0ff */
[----:B------:R-:W-:Y:S05]  /*08a0*/  BRA.U !UP0, `(.L_x_51) ;  /* 0x0000000108407547 */ /* 0x000fea000b800000 */
[----:B------:R-:W-:Y:S04]  /*08b0*/  BSSY.RECONVERGENT B0, `(.L_x_52) ;  /* 0x0000003000007945 */ /* 0x000fe80003800200 */
[----:B------:R-:W-:Y:S05]  /*08c0*/  @P0 BRA `(.L_x_53) ;  /* 0x0000000000040947 */ /* 0x000fea0003800000 */
[----:B-----5:R-:W5:Y:S02]  /*08d0*/  LD.E.64 R8, desc[UR8][R8.64] ;  /* 0x0000000808087980 */ /* 0x020f64000c101b00 */
.L_x_53:
[----:B------:R-:W-:Y:S05]  /*08e0*/  BSYNC.RECONVERGENT B0 ;  /* 0x0000000000007941 */ /* 0x000fea0003800200 */
.L_x_52:
[----:B------:R-:W-:Y:S04]  /*08f0*/  BSSY.RECONVERGENT B0, `(.L_x_54) ;  /* 0x0000003000007945 */ /* 0x000fe80003800200 */
[----:B------:R-:W-:Y:S05]  /*0900*/  @P0 BRA `(.L_x_55) ;  /* 0x0000000000040947 */ /* 0x000fea0003800000 */
[----:B-----5:R-:W5:Y:S02]  /*0910*/  LD.E.64 R8, desc[UR8][R8.64] ;  /* 0x0000000808087980 */ /* 0x020f64000c101b00 */
.L_x_55:
[----:B------:R-:W-:Y:S05]  /*0920*/  BSYNC.RECONVERGENT B0 ;  /* 0x0000000000007941 */ /* 0x000fea0003800200 */
.L_x_54:
[----:B------:R-:W-:Y:S04]  /*0930*/  BSSY.RECONVERGENT B0, `(.L_x_56) ;  /* 0x0000003000007945 */ /* 0x000fe80003800200 */
[----:B------:R-:W-:Y:S05]  /*0940*/  @P0 BRA `(.L_x_57) ;  /* 0x0000000000040947 */ /* 0x000fea0003800000 */
[----:B-----5:R-:W5:Y:S02]  /*0950*/  LD.E.64 R8, desc[UR8][R8.64] ;  /* 0x0000000808087980 */ /* 0x020f64000c101b00 */
.L_x_57:
[----:B------:R-:W-:Y:S05]  /*0960*/  BSYNC.RECONVERGENT B0 ;  /* 0x0000000000007941 */ /* 0x000fea0003800200 */
.L_x_56:
[----:B------:R-:W-:Y:S04]  /*0970*/  BSSY.RECONVERGENT B0, `(.L_x_51) ;  /* 0x0000003000007945 */ /* 0x000fe80003800200 */
[----:B------:R-:W-:Y:S05]  /*0980*/  @P0 BRA `(.L_x_58) ;  /* 0x0000000000040947 */ /* 0x000fea0003800000 */
[----:B-----5:R-:W5:Y:S02]  /*0990*/  LD.E.64 R8, desc[UR8][R8.64] ;  /* 0x0000000808087980 */ /* 0x020f64000c101b00 */
.L_x_58:
[----:B------:R-:W-:Y:S05]  /*09a0*/  BSYNC.RECONVERGENT B0 ;  /* 0x0000000000007941 */ /* 0x000fea0003800200 */
.L_x_51:
[----:B------:R-:W-:-:S09]  /*09b0*/  UISETP.NE.AND UP0, UPT, UR6, URZ, UPT ;  /* 0x000000ff0600728c */ /* 0x000fd2000bf05270 */
[----:B------:R-:W-:Y:S05]  /*09c0*/  BRA.U !UP0, `(.L_x_0) ;  /* 0x0000000108207547 */ /* 0x000fea000b800000 */
[----:B------:R-:W-:-:S12]  /*09d0*/  UIADD3 UR7, UPT, UPT, -UR6, URZ, URZ ;  /* 0x000000ff06077290 */ /* 0x000fd8000fffe1ff */
.L_x_61:
[----:B------:R-:W-:Y:S01]  /*09e0*/  UIADD3 UR7, UPT, UPT, UR7, 0x1, URZ ;  /* 0x0000000107077890 */ /* 0x000fe2000fffe0ff */
[----:B------:R-:W-:Y:S03]  /*09f0*/  BSSY.RECONVERGENT B0, `(.L_x_59) ;  /* 0x0000004000007945 */ /* 0x000fe60003800200 */
[----:B------:R-:W-:Y:S01]  /*0a00*/  UISETP.NE.AND UP0, UPT, UR7, URZ, UPT ;  /* 0x000000ff0700728c */ /* 0x000fe2000bf05270 */
[----:B------:R-:W-:Y:S10]  /*0a10*/  @P0 BRA `(.L_x_60) ;  /* 0x0000000000040947 */ /* 0x000ff40003800000 */
[----:B-----5:R-:W5:Y:S02]  /*0a20*/  LD.E.64 R8, desc[UR8][R8.64] ;  /* 0x0000000808087980 */ /* 0x020f64000c101b00 */
.L_x_60:
[----:B------:R-:W-:Y:S05]  /*0a30*/  BSYNC.RECONVERGENT B0 ;  /* 0x0000000000007941 */ /* 0x000fea0003800200 */
.L_x_59:
[----:B------:R-:W-:Y:S05]  /*0a40*/  BRA.U UP0, `(.L_x_61) ;  /* 0xfffffffd00e47547 */ /* 0x000fea000b83ffff */
.L_x_0:
[----:B------:R-:W-:-:S13]  /*0a50*/  ISETP.NE.AND P0, PT, R12, RZ, PT ;  /* 0x000000ff0c00720c */ /* 0x000fda0003f05270 */
[----:B------:R-:W-:Y:S05]  /*0a60*/  @P0 EXIT ;  /* 0x000000000000094d */ /* 0x000fea0003800000 */
[----:B------:R-:W0:Y:S01]  /*0a70*/  S2UR UR4, SR_CLOCKLO ;  /* 0x00000000000479c3 */ /* 0x000e220000005000 */
[----:B------:R-:W-:-:S07]  /*0a80*/  NOP ;  /* 0x0000000000007918 */ /* 0x000fce0000000000 */
[----:B------:R-:W1:Y:S01]  /*0a90*/  LDC.64 R2, c[0x0][0x380] ;  /* 0x0000e000ff027b82 */ /* 0x000e620000000a00 */
[----:B0-----:R-:W-:Y:S01]  /*0aa0*/  IADD3 R5, PT, PT, -R0, UR4, RZ ;  /* 0x0000000400057c10 */ /* 0x001fe2000fffe1ff */
[----:B-1----:R-:W-:-:S05]  /*0ab0*/  IMAD.WIDE.U32 R2, R13, 0x4, R2 ;  /* 0x000000040d027825 */ /* 0x002fca00078e0002 */
[----:B------:R-:W-:Y:S04]  /*0ac0*/  STG.E desc[UR8][R2.64], R5 ;  /* 0x0000000502007986 */ /* 0x000fe8000c101908 */
[----:B-----5:R-:W2:Y:S04]  /*0ad0*/  LD.E.64 R8, desc[UR8][R8.64] ;  /* 0x0000000808087980 */ /* 0x020ea8000c101b00 */
[----:B--2---:R-:W-:Y:S01]  /*0ae0*/  STG.E.64 desc[UR8][R6.64], R8 ;  /* 0x0000000806007986 */ /* 0x004fe2000c101b08 */
[----:B------:R-:W-:Y:S05]  /*0af0*/  EXIT ;  /* 0x000000000000794d */ /* 0x000fea0003800000 */
.L_x_62:
[----:B------:R-:W-:-:S00]  /*0b00*/  BRA `(.L_x_62) ;  /* 0xfffffffc00fc7947 */ /* 0x000fc0000383ffff */
[----:B------:R-:W-:-:S00]  /*0b10*/  NOP ;  /* 0x0000000000007918 */ /* 0x000fc00000000000 */
        /* <DEDUP_REMOVED lines=14> */
.L_x_140:


//--------------------- .text._Z20static_sequence_readRiPyiRyi --------------------------
	.section	.text._Z20static_sequence_readRiPyiRyi,"ax",@progbits
	.align	128
        .global         _Z20static_sequence_readRiPyiRyi
        .type           _Z20static_sequence_readRiPyiRyi,@function
        .size           _Z20static_sequence_readRiPyiRyi,(.L_x_141 - _Z20static_sequence_readRiPyiRyi)
        .other          _Z20static_sequence_readRiPyiRyi,@"STO_CUDA_ENTRY STV_DEFAULT"
_Z20static_sequence_readRiPyiRyi:
.text._Z20static_sequence_readRiPyiRyi:
[----:B------:R-:W-:Y:S01]  /*0000*/  LDC R1, c[0x0][0x37c] ;  /* 0x0000df00ff017b82 */ /* 0x000fe20000000800 */
[----:B------:R-:W0:Y:S07]  /*0010*/  S2R R0, SR_TID.X ;  /* 0x0000000000007919 */ /* 0x000e2e0000002100 */
[----:B------:R-:W1:Y:S01]  /*0020*/  S2UR UR4, SR_CTAID.X ;  /* 0x00000000000479c3 */ /* 0x000e620000002500 */
[----:B------:R-:W1:Y:S01]  /*0030*/  LDCU UR5, c[0x0][0x360] ;  /* 0x00006c00ff0577ac */ /* 0x000e620008000800 */
[----:B------:R-:W-:Y:S01]  /*0040*/  BSSY.RECONVERGENT B0, `(.L_x_63) ;  /* 0x0000079000007945 */ /* 0x000fe20003800200 */
[----:B------:R-:W2:Y:S05]  /*0050*/  LDCU.64 UR6, c[0x0][0x388] ;  /* 0x00007100ff0677ac */ /* 0x000eaa0008000a00 */
[----:B------:R-:W3:Y:S01]  /*0060*/  LDC R8, c[0x0][0x3a0] ;  /* 0x0000e800ff087b82 */ /* 0x000ee20000000800 */
[----:B------:R-:W4:Y:S01]  /*0070*/  LDCU.64 UR10, c[0x0][0x358] ;  /* 0x00006b00ff0a77ac */ /* 0x000f220008000a00 */
[----:B--2---:R-:W-:Y:S01]  /*0080*/  IMAD.U32 R2, RZ, RZ, UR6 ;  /* 0x00000006ff027e24 */ /* 0x004fe2000f8e00ff */
[----:B-1----:R-:W-:Y:S01]  /*0090*/  UIMAD UR4, UR4, UR5, URZ ;  /* 0x00000005040472a4 */ /* 0x002fe2000f8e02ff */
[----:B------:R-:W-:-:S02]  /*00a0*/  IMAD.U32 R3, RZ, RZ, UR7 ;  /* 0x00000007ff037e24 */ /* 0x000fc4000f8e00ff */
[----:B0-----:R-:W-:Y:S01]  /*00b0*/  IMAD.MOV R11, RZ, RZ, -R0 ;  /* 0x000000ffff0b7224 */ /* 0x001fe200078e0a00 */
[----:B---3--:R-:W-:-:S04]  /*00c0*/  ISETP.GE.AND P0, PT, R8, 0x1, PT ;  /* 0x000000010800780c */ /* 0x008fc80003f06270 */
[----:B------:R-:W-:-:S13]  /*00d0*/  ISETP.NE.OR P0, PT, R11, UR4, !P0 ;  /* 0x000000040b007c0c */ /* 0x000fda000c705670 */
[----:B----4-:R-:W-:Y:S05]  /*00e0*/  @P0 BRA `(.L_x_64) ;  /* 0x0000000400b80947 */ /* 0x010fea0003800000 */
[C---:B------:R-:W-:Y:S01]  /*00f0*/  ISETP.GE.U32.AND P1, PT, R8.reuse, 0x10, PT ;  /* 0x000000100800780c */ /* 0x040fe20003f26070 */
[----:B------:R-:W-:Y:S01]  /*0100*/  IMAD.MOV.U32 R9, RZ, RZ, RZ ;  /* 0x000000ffff097224 */ /* 0x000fe200078e00ff */
[----:B------:R-:W-:-:S04]  /*0110*/  LOP3.LUT R24, R8, 0xf, RZ, 0xc0, !PT ;  /* 0x0000000f08187812 */ /* 0x000fc800078ec0ff */
[----:B------:R-:W-:-:S07]  /*0120*/  ISETP.NE.AND P0, PT, R24, RZ, PT ;  /* 0x000000ff1800720c */ /* 0x000fce0003f05270 */
[----:B------:R-:W-:Y:S06]  /*0130*/  @!P1 BRA `(.L_x_65) ;  /* 0x0000000000bc9947 */ /* 0x000fec0003800000 */
[----:B------:R-:W0:Y:S01]  /*0140*/  LDCU.64 UR6, c[0x0][0x388] ;  /* 0x00007100ff0677ac */ /* 0x000e220008000a00 */
[----:B------:R-:W1:Y:S01]  /*0150*/  LDC.64 R4, c[0x0][0x398] ;  /* 0x0000e600ff047b82 */ /* 0x000e620000000a00 */
[----:B------:R-:W-:-:S05]  /*0160*/  LOP3.LUT R9, R8, 0x7ffffff0, RZ, 0xc0, !PT ;  /* 0x7ffffff008097812 */ /* 0x000fca00078ec0ff */
[----:B------:R-:W-:Y:S01]  /*0170*/  IMAD.MOV R10, RZ, RZ, -R9 ;  /* 0x000000ffff0a7224 */ /* 0x000fe200078e0a09 */
[----:B0-----:R-:W-:-:S04]  /*0180*/  UIADD3 UR5, UP0, UPT, UR6, 0x40, URZ ;  /* 0x0000004006057890 */ /* 0x001fc8000ff1e0ff */
[----:B------:R-:W-:Y:S02]  /*0190*/  UIADD3.X UR6, UPT, UPT, URZ, UR7, URZ, UP0, !UPT ;  /* 0x00000007ff067290 */ /* 0x000fe400087fe4ff */
[----:B------:R-:W-:-:S04]  /*01a0*/  IMAD.U32 R20, RZ, RZ, UR5 ;  /* 0x00000005ff147e24 */ /* 0x000fc8000f8e00ff */
[----:B------:R-:W-:-:S07]  /*01b0*/  IMAD.U32 R21, RZ, RZ, UR6 ;  /* 0x00000006ff157e24 */ /* 0x000fce000f8e00ff */
.L_x_66:
[----:B------:R-:W-:Y:S01]  /*01c0*/  MOV R6, R20 ;  /* 0x0000001400067202 */ /* 0x000fe20000000f00 */
[----:B------:R-:W-:-:S05]  /*01d0*/  IMAD.MOV.U32 R7, RZ, RZ, R21 ;  /* 0x000000ffff077224 */ /* 0x000fca00078e0015 */
[----:B0-----:R-:W1:Y:S04]  /*01e0*/  LDG.E.64 R12, desc[UR10][R6.64+-0x40] ;  /* 0xffffc00a060c7981 */ /* 0x001e68000c1e1b00 */
[----:B-1----:R0:W-:Y:S04]  /*01f0*/  STG.E.64 desc[UR10][R4.64], R12 ;  /* 0x0000000c04007986 */ /* 0x0021e8000c101b0a */
[----:B------:R-:W2:Y:S04]  /*0200*/  LDG.E.64 R14, desc[UR10][R6.64+-0x38] ;  /* 0xffffc80a060e7981 */ /* 0x000ea8000c1e1b00 */
[----:B--2---:R1:W-:Y:S04]  /*0210*/  STG.E.64 desc[UR10][R4.64], R14 ;  /* 0x0000000e04007986 */ /* 0x0043e8000c101b0a */
[----:B------:R-:W2:Y:S04]  /*0220*/  LDG.E.64 R16, desc[UR10][R6.64+-0x30] ;  /* 0xffffd00a06107981 */ /* 0x000ea8000c1e1b00 */
[----:B--2---:R2:W-:Y:S04]  /*0230*/  STG.E.64 desc[UR10][R4.64], R16 ;  /* 0x0000001004007986 */ /* 0x0045e8000c101b0a */
[----:B------:R-:W3:Y:S04]  /*0240*/  LDG.E.64 R18, desc[UR10][R6.64+-0x28] ;  /* 0xffffd80a06127981 */ /* 0x000ee8000c1e1b00 */
[----:B---3--:R3:W-:Y:S04]  /*0250*/  STG.E.64 desc[UR10][R4.64], R18 ;  /* 0x0000001204007986 */ /* 0x0087e8000c101b0a */
[----:B------:R-:W4:Y:S04]  /*0260*/  LDG.E.64 R20, desc[UR10][R6.64+-0x20] ;  /* 0xffffe00a06147981 */ /* 0x000f28000c1e1b00 */
[----:B----4-:R4:W-:Y:S04]  /*0270*/  STG.E.64 desc[UR10][R4.64], R20 ;  /* 0x0000001404007986 */ /* 0x0109e8000c101b0a */
[----:B------:R-:W5:Y:S04]  /*0280*/  LDG.E.64 R22, desc[UR10][R6.64+-0x18] ;  /* 0xffffe80a06167981 */ /* 0x000f68000c1e1b00 */
[----:B-----5:R5:W-:Y:S04]  /*0290*/  STG.E.64 desc[UR10][R4.64], R22 ;  /* 0x0000001604007986 */ /* 0x020be8000c101b0a */
[----:B0-----:R-:W2:Y:S04]  /*02a0*/  LDG.E.64 R12, desc[UR10][R6.64+-0x10] ;  /* 0xfffff00a060c7981 */ /* 0x001ea8000c1e1b00 */
[----:B--2---:R0:W-:Y:S04]  /*02b0*/  STG.E.64 desc[UR10][R4.64], R12 ;  /* 0x0000000c04007986 */ /* 0x0041e8000c101b0a */
[----:B-1----:R-:W2:Y:S04]  /*02c0*/  LDG.E.64 R14, desc[UR10][R6.64+-0x8] ;  /* 0xfffff80a060e7981 */ /* 0x002ea8000c1e1b00 */
[----:B--2---:R1:W-:Y:S04]  /*02d0*/  STG.E.64 desc[UR10][R4.64], R14 ;  /* 0x0000000e04007986 */ /* 0x0043e8000c101b0a */
[----:B------:R-:W2:Y:S04]  /*02e0*/  LDG.E.64 R16, desc[UR10][R6.64] ;  /* 0x0000000a06107981 */ /* 0x000ea8000c1e1b00 */
[----:B--2---:R2:W-:Y:S04]  /*02f0*/  STG.E.64 desc[UR10][R4.64], R16 ;  /* 0x0000001004007986 */ /* 0x0045e8000c101b0a */
[----:B---3--:R-:W3:Y:S04]  /*0300*/  LDG.E.64 R18, desc[UR10][R6.64+0x8] ;  /* 0x0000080a06127981 */ /* 0x008ee8000c1e1b00 */
[----:B---3--:R3:W-:Y:S04]  /*0310*/  STG.E.64 desc[UR10][R4.64], R18 ;  /* 0x0000001204007986 */ /* 0x0087e8000c101b0a */
[----:B----4-:R-:W4:Y:S04]  /*0320*/  LDG.E.64 R20, desc[UR10][R6.64+0x10] ;  /* 0x0000100a06147981 */ /* 0x010f28000c1e1b00 */
[----:B----4-:R4:W-:Y:S04]  /*0330*/  STG.E.64 desc[UR10][R4.64], R20 ;  /* 0x0000001404007986 */ /* 0x0109e8000c101b0a */
[----:B-----5:R-:W5:Y:S04]  /*0340*/  LDG.E.64 R22, desc[UR10][R6.64+0x18] ;  /* 0x0000180a06167981 */ /* 0x020f68000c1e1b00 */
[----:B-----5:R1:W-:Y:S04]  /*0350*/  STG.E.64 desc[UR10][R4.64], R22 ;  /* 0x0000001604007986 */ /* 0x0203e8000c101b0a */
[----:B0-----:R-:W5:Y:S04]  /*0360*/  LDG.E.64 R12, desc[UR10][R6.64+0x20] ;  /* 0x0000200a060c7981 */ /* 0x001f68000c1e1b00 */
[----:B-----5:R0:W-:Y:S04]  /*0370*/  STG.E.64 desc[UR10][R4.64], R12 ;  /* 0x0000000c04007986 */ /* 0x0201e8000c101b0a */
[----:B-1----:R-:W5:Y:S04]  /*0380*/  LDG.E.64 R14, desc[UR10][R6.64+0x28] ;  /* 0x0000280a060e7981 */ /* 0x002f68000c1e1b00 */
[----:B-----5:R0:W-:Y:S04]  /*0390*/  STG.E.64 desc[UR10][R4.64], R14 ;  /* 0x0000000e04007986 */ /* 0x0201e8000c101b0a */
[----:B--2---:R-:W2:Y:S04]  /*03a0*/  LDG.E.64 R16, desc[UR10][R6.64+0x30] ;  /* 0x0000300a06107981 */ /* 0x004ea8000c1e1b00 */
[----:B--2---:R0:W-:Y:S04]  /*03b0*/  STG.E.64 desc[UR10][R4.64], R16 ;  /* 0x0000001004007986 */ /* 0x0041e8000c101b0a */
[----:B---3--:R-:W2:Y:S01]  /*03c0*/  LDG.E.64 R18, desc[UR10][R6.64+0x38] ;  /* 0x0000380a06127981 */ /* 0x008ea2000c1e1b00 */
[----:B------:R-:W-:Y:S01]  /*03d0*/  VIADD R10, R10, 0x10 ;  /* 0x000000100a0a7836 */ /* 0x000fe20000000000 */
[----:B----4-:R-:W-:-:S04]  /*03e0*/  IADD3 R20, P2, PT, R6, 0x80, RZ ;  /* 0x0000008006147810 */ /* 0x010fc80007f5e0ff */
[----:B------:R-:W-:Y:S01]  /*03f0*/  ISETP.NE.AND P1, PT, R10, RZ, PT ;  /* 0x000000ff0a00720c */ /* 0x000fe20003f25270 */
[----:B------:R-:W-:Y:S01]  /*0400*/  IMAD.X R21, RZ, RZ, R7, P2 ;  /* 0x000000ffff157224 */ /* 0x000fe200010e0607 */
[----:B--2---:R0:W-:Y:S11]  /*0410*/  STG.E.64 desc[UR10][R4.64], R18 ;  /* 0x0000001204007986 */ /* 0x0041f6000c101b0a */
[----:B------:R-:W-:Y:S05]  /*0420*/  @P1 BRA `(.L_x_66) ;  /* 0xfffffffc00641947 */ /* 0x000fea000383ffff */
.L_x_65:
[----:B------:R-:W-:Y:S05]  /*0430*/  @!P0 BRA `(.L_x_64) ;  /* 0x0000000000e48947 */ /* 0x000fea0003800000 */
[----:B------:R-:W-:Y:S02]  /*0440*/  ISETP.GE.U32.AND P0, PT, R24, 0x8, PT ;  /* 0x000000081800780c */ /* 0x000fe40003f06070 */
[----:B------:R-:W-:-:S04]  /*0450*/  LOP3.LUT R10, R8, 0x7, RZ, 0xc0, !PT ;  /* 0x00000007080a7812 */ /* 0x000fc800078ec0ff */
[----:B------:R-:W-:-:S07]  /*0460*/  ISETP.NE.AND P1, PT, R10, RZ, PT ;  /* 0x000000ff0a00720c */ /* 0x000fce0003f25270 */
[----:B------:R-:W-:Y:S06]  /*0470*/  @!P0 BRA `(.L_x_67) ;  /* 0x0000000000508947 */ /* 0x000fec0003800000 */
[----:B------:R-:W1:Y:S02]  /*0480*/  LDC.64 R6, c[0x0][0x388] ;  /* 0x0000e200ff067b82 */ /* 0x000e640000000a00 */
[----:B-1----:R-:W-:-:S05]  /*0490*/  IMAD.WIDE.U32 R6, R9, 0x8, R6 ;  /* 0x0000000809067825 */ /* 0x002fca00078e0006 */
[----:B0-----:R-:W2:Y:S01]  /*04a0*/  LDG.E.64 R12, desc[UR10][R6.64] ;  /* 0x0000000a060c7981 */ /* 0x001ea2000c1e1b00 */
[----:B------:R-:W2:Y:S03]  /*04b0*/  LDC.64 R4, c[0x0][0x398] ;  /* 0x0000e600ff047b82 */ /* 0x000ea60000000a00 */
[----:B--2---:R0:W-:Y:S04]  /*04c0*/  STG.E.64 desc[UR10][R4.64], R12 ;  /* 0x0000000c04007986 */ /* 0x0041e8000c101b0a */
[----:B------:R-:W2:Y:S04]  /*04d0*/  LDG.E.64 R14, desc[UR10][R6.64+0x8] ;  /* 0x0000080a060e7981 */ /* 0x000ea8000c1e1b00 */
[----:B--2---:R1:W-:Y:S04]  /*04e0*/  STG.E.64 desc[UR10][R4.64], R14 ;  /* 0x0000000e04007986 */ /* 0x0043e8000c101b0a */
[----:B------:R-:W2:Y:S04]  /*04f0*/  LDG.E.64 R16, desc[UR10][R6.64+0x10] ;  /* 0x0000100a06107981 */ /* 0x000ea8000c1e1b00 */
[----:B--2---:R2:W-:Y:S04]  /*0500*/  STG.E.64 desc[UR10][R4.64], R16 ;  /* 0x0000001004007986 */ /* 0x0045e8000c101b0a */
[----:B------:R-:W3:Y:S04]  /*0510*/  LDG.E.64 R18, desc[UR10][R6.64+0x18] ;  /* 0x0000180a06127981 */ /* 0x000ee8000c1e1b00 */
[----:B---3--:R2:W-:Y:S04]  /*0520*/  STG.E.64 desc[UR10][R4.64], R18 ;  /* 0x0000001204007986 */ /* 0x0085e8000c101b0a */
[----:B------:R-:W3:Y:S04]  /*0530*/  LDG.E.64 R20, desc[UR10][R6.64+0x20] ;  /* 0x0000200a06147981 */ /* 0x000ee8000c1e1b00 */
[----:B---3--:R2:W-:Y:S04]  /*0540*/  STG.E.64 desc[UR10][R4.64], R20 ;  /* 0x0000001404007986 */ /* 0x0085e8000c101b0a */
[----:B------:R-:W3:Y:S04]  /*0550*/  LDG.E.64 R22, desc[UR10][R6.64+0x28] ;  /* 0x0000280a06167981 */ /* 0x000ee8000c1e1b00 */
[----:B---3--:R2:W-:Y:S04]  /*0560*/  STG.E.64 desc[UR10][R4.64], R22 ;  /* 0x0000001604007986 */ /* 0x0085e8000c101b0a */
[----:B0-----:R-:W3:Y:S04]  /*0570*/  LDG.E.64 R12, desc[UR10][R6.64+0x30] ;  /* 0x0000300a060c7981 */ /* 0x001ee8000c1e1b00 */
[----:B---3--:R2:W-:Y:S04]  /*0580*/  STG.E.64 desc[UR10][R4.64], R12 ;  /* 0x0000000c04007986 */ /* 0x0085e8000c101b0a */
[----:B-1----:R-:W3:Y:S01]  /*0590*/  LDG.E.64 R14, desc[UR10][R6.64+0x38] ;  /* 0x0000380a060e7981 */ /* 0x002ee2000c1e1b00 */
[----:B------:R-:W-:-:S03]  /*05a0*/  VIADD R9, R9, 0x8 ;  /* 0x0000000809097836 */ /* 0x000fc60000000000 */
[----:B---3--:R2:W-:Y:S04]  /*05b0*/  STG.E.64 desc[UR10][R4.64], R14 ;  /* 0x0000000e04007986 */ /* 0x0085e8000c101b0a */
.L_x_67:
[----:B------:R-:W-:Y:S05]  /*05c0*/  @!P1 BRA `(.L_x_64) ;  /* 0x0000000000809947 */ /* 0x000fea0003800000 */
[----:B------:R-:W-:Y:S02]  /*05d0*/  ISETP.GE.U32.AND P0, PT, R10, 0x4, PT ;  /* 0x000000040a00780c */ /* 0x000fe40003f06070 */
[----:B------:R-:W-:-:S04]  /*05e0*/  LOP3.LUT R8, R8, 0x3, RZ, 0xc0, !PT ;  /* 0x0000000308087812 */ /* 0x000fc800078ec0ff */
[----:B------:R-:W-:-:S07]  /*05f0*/  ISETP.NE.AND P1, PT, R8, RZ, PT ;  /* 0x000000ff0800720c */ /* 0x000fce0003f25270 */
[----:B------:R-:W-:Y:S06]  /*0600*/  @!P0 BRA `(.L_x_68) ;  /* 0x0000000000308947 */ /* 0x000fec0003800000 */
[----:B0-2---:R-:W0:Y:S02]  /*0610*/  LDC.64 R4, c[0x0][0x388] ;  /* 0x0000e200ff047b82 */ /* 0x005e240000000a00 */
[----:B0-----:R-:W-:-:S05]  /*0620*/  IMAD.WIDE.U32 R16, R9, 0x8, R4 ;  /* 0x0000000809107825 */ /* 0x001fca00078e0004 */
[----:B------:R-:W2:Y:S01]  /*0630*/  LDG.E.64 R4, desc[UR10][R16.64] ;  /* 0x0000000a10047981 */ /* 0x000ea2000c1e1b00 */
[----:B------:R-:W2:Y:S03]  /*0640*/  LDC.64 R18, c[0x0][0x398] ;  /* 0x0000e600ff127b82 */ /* 0x000ea60000000a00 */
[----:B--2---:R1:W-:Y:S04]  /*0650*/  STG.E.64 desc[UR10][R18.64], R4 ;  /* 0x0000000412007986 */ /* 0x0043e8000c101b0a */
[----:B------:R-:W2:Y:S04]  /*0660*/  LDG.E.64 R6, desc[UR10][R16.64+0x8] ;  /* 0x0000080a10067981 */ /* 0x000ea8000c1e1b00 */
[----:B--2---:R1:W-:Y:S04]  /*0670*/  STG.E.64 desc[UR10][R18.64], R6 ;  /* 0x0000000612007986 */ /* 0x0043e8000c101b0a */
[----:B------:R-:W2:Y:S04]  /*0680*/  LDG.E.64 R12, desc[UR10][R16.64+0x10] ;  /* 0x0000100a100c7981 */ /* 0x000ea8000c1e1b00 */
[----:B--2---:R1:W-:Y:S04]  /*0690*/  STG.E.64 desc[UR10][R18.64], R12 ;  /* 0x0000000c12007986 */ /* 0x0043e8000c101b0a */
[----:B------:R-:W2:Y:S01]  /*06a0*/  LDG.E.64 R14, desc[UR10][R16.64+0x18] ;  /* 0x0000180a100e7981 */ /* 0x000ea2000c1e1b00 */
[----:B------:R-:W-:-:S03]  /*06b0*/  VIADD R9, R9, 0x4 ;  /* 0x0000000409097836 */ /* 0x000fc60000000000 */
[----:B--2---:R1:W-:Y:S04]  /*06c0*/  STG.E.64 desc[UR10][R18.64], R14 ;  /* 0x0000000e12007986 */ /* 0x0043e8000c101b0a */
.L_x_68:
[----:B------:R-:W-:Y:S05]  /*06d0*/  @!P1 BRA `(.L_x_64) ;  /* 0x00000000003c9947 */ /* 0x000fea0003800000 */
[----:B012---:R-:W0:Y:S01]  /*06e0*/  LDC.64 R4, c[0x0][0x388] ;  /* 0x0000e200ff047b82 */ /* 0x007e220000000a00 */
[----:B------:R-:W-:-:S07]  /*06f0*/  IMAD.MOV R8, RZ, RZ, -R8 ;  /* 0x000000ffff087224 */ /* 0x000fce00078e0a08 */
[----:B------:R-:W1:Y:S01]  /*0700*/  LDC.64 R6, c[0x0][0x398] ;  /* 0x0000e600ff067b82 */ /* 0x000e620000000a00 */
[----:B0-----:R-:W-:-:S04]  /*0710*/  IMAD.WIDE.U32 R4, R9, 0x8, R4 ;  /* 0x0000000809047825 */ /* 0x001fc800078e0004 */
[----:B------:R-:W-:Y:S01]  /*0720*/  IMAD.MOV.U32 R10, RZ, RZ, R5 ;  /* 0x000000ffff0a7224 */ /* 0x000fe200078e0005 */
[----:B------:R-:W-:-:S07]  /*0730*/  MOV R9, R4 ;  /* 0x0000000400097202 */ /* 0x000fce0000000f00 */
.L_x_69:
[----:B---3--:R-:W-:Y:S02]  /*0740*/  IMAD.MOV.U32 R4, RZ, RZ, R9 ;  /* 0x000000ffff047224 */ /* 0x008fe400078e0009 */
[----:B------:R-:W-:-:S06]  /*0750*/  IMAD.MOV.U32 R5, RZ, RZ, R10 ;  /* 0x000000ffff057224 */ /* 0x000fcc00078e000a */
[----:B------:R-:W1:Y:S01]  /*0760*/  LDG.E.64 R4, desc[UR10][R4.64] ;  /* 0x0000000a04047981 */ /* 0x000e62000c1e1b00 */
[----:B------:R-:W-:Y:S01]  /*0770*/  VIADD R8, R8, 0x1 ;  /* 0x0000000108087836 */ /* 0x000fe20000000000 */
[----:B------:R-:W-:-:S04]  /*0780*/  IADD3 R9, P1, PT, R9, 0x8, RZ ;  /* 0x0000000809097810 */ /* 0x000fc80007f3e0ff */
[----:B------:R-:W-:Y:S02]  /*0790*/  ISETP.NE.AND P0, PT, R8, RZ, PT ;  /* 0x000000ff0800720c */ /* 0x000fe40003f05270 */
[----:B------:R-:W-:Y:S01]  /*07a0*/  IADD3.X R10, PT, PT, RZ, R10, RZ, P1, !PT ;  /* 0x0000000aff0a7210 */ /* 0x000fe20000ffe4ff */
[----:B-1----:R3:W-:Y:S10]  /*07b0*/  STG.E.64 desc[UR10][R6.64], R4 ;  /* 0x0000000406007986 */ /* 0x0027f4000c101b0a */
[----:B------:R-:W-:Y:S05]  /*07c0*/  @P0 BRA `(.L_x_69) ;  /* 0xfffffffc00dc0947 */ /* 0x000fea000383ffff */
.L_x_64:
[----:B------:R-:W-:Y:S05]  /*07d0*/  BSYNC.RECONVERGENT B0 ;  /* 0x0000000000007941 */ /* 0x000fea0003800200 */
.L_x_63:
[----:B------:R-:W-:Y:S01]  /*07e0*/  BAR.SYNC.DEFER_BLOCKING 0x0 ;  /* 0x0000000000007b1d */ /* 0x000fe20000010000 */
[----:B------:R-:W-:Y:S01]  /*07f0*/  ISETP.NE.AND P0, PT, R11, UR4, PT ;  /* 0x000000040b007c0c */ /* 0x000fe2000bf05270 */
[----:B-1-3--:R-:W-:-:S12]  /*0800*/  IMAD.MOV.U32 R6, RZ, RZ, RZ ;  /* 0x000000ffff067224 */ /* 0x00afd800078e00ff */
[----:B------:R-:W-:Y:S01]  /*0810*/  @!P0 CS2R.32 R6, SR_CLOCKLO ;  /* 0x0000000000068805 */ /* 0x000fe20000005000 */
[----:B------:R-:W1:Y:S02]  /*0820*/  LDCU UR5, c[0x0][0x390] ;  /* 0x00007200ff0577ac */ /* 0x000e640008000800 */
[----:B-1----:R-:W-:-:S09]  /*0830*/  UISETP.GE.AND UP0, UPT, UR5, 0x1, UPT ;  /* 0x000000010500788c */ /* 0x002fd2000bf06270 */
[----:B------:R-:W-:Y:S05]  /*0840*/  BRA.U !UP0, `(.L_x_70) ;  /* 0x0000000908347547 */ /* 0x000fea000b800000 */
[----:B------:R-:W-:Y:S02]  /*0850*/  UISETP.GE.U32.AND UP0, UPT, UR5, 0x10, UPT ;  /* 0x000000100500788c */ /* 0x000fe4000bf06070 */
[----:B------:R-:W-:-:S07]  /*0860*/  ULOP3.LUT UR6, UR5, 0xf, URZ, 0xc0, !UPT ;  /* 0x0000000f05067892 */ /* 0x000fce000f8ec0ff */
[----:B------:R-:W-:Y:S05]  /*0870*/  BRA.U !UP0, `(.L_x_71) ;  /* 0x0000000508147547 */ /* 0x000fea000b800000 */
[----:B0-2---:R-:W-:Y:S01]  /*0880*/  IMAD.MOV R4, RZ, RZ, -R0 ;  /* 0x000000ffff047224 */ /* 0x005fe200078e0a00 */
[----:B------:R-:W-:-:S04]  /*0890*/  ULOP3.LUT UR5, UR5, 0x7ffffff0, URZ, 0xc0, !UPT ;  /* 0x7ffffff005057892 */ /* 0x000fc8000f8ec0ff */
[----:B------:R-:W-:Y:S01]  /*08a0*/  ISETP.NE.AND P1, PT, R4, UR4, PT ;  /* 0x0000000404007c0c */ /* 0x000fe2000bf25270 */
[----:B------:R-:W-:-:S12]  /*08b0*/  UIADD3 UR5, UPT, UPT, -UR5, URZ, URZ ;  /* 0x000000ff05057290 */ /* 0x000fd8000fffe1ff */
.L_x_102:
[----:B-----5:R-:W5:Y:S01]  /*08c0*/  @!P0 LD.E.64 R2, desc[UR10][R2.64] ;  /* 0x0000000a02028980 */ /* 0x020f62000c101b00 */
[----:B------:R-:W-:Y:S01]  /*08d0*/  PLOP3.LUT P0, PT, P1, PT, PT, 0x80, 0x8 ;  /* 0x000000000008781c */ /* 0x000fe20000f0f070 */
[----:B------:R-:W-:Y:S01]  /*08e0*/  UIADD3 UR5, UPT, UPT, UR5, 0x10, URZ ;  /* 0x0000001005057890 */ /* 0x000fe2000fffe0ff */
[----:B------:R-:W-:Y:S03]  /*08f0*/  BSSY.RECONVERGENT B0, `(.L_x_72) ;  /* 0x0000004000007945 */ /* 0x000fe60003800200 */
[----:B------:R-:W-:-:S08]  /*0900*/  UISETP.NE.AND UP0, UPT, UR5, URZ, UPT ;  /* 0x000000ff0500728c */ /* 0x000fd0000bf05270 */
[----:B------:R-:W-:Y:S05]  /*0910*/  @P0 BRA `(.L_x_73) ;  /* 0x0000000000040947 */ /* 0x000fea0003800000 */
[----:B-----5:R-:W5:Y:S02]  /*0920*/  LD.E.64 R2, desc[UR10][R2.64] ;  /* 0x0000000a02027980 */ /* 0x020f64000c101b00 */
.L_x_73:
[----:B------:R-:W-:Y:S05]  /*0930*/  BSYNC.RECONVERGENT B0 ;  /* 0x0000000000007941 */ /* 0x000fea0003800200 */
.L_x_72:
[----:B------:R-:W-:Y:S04]  /*0940*/  BSSY.RECONVERGENT B0, `(.L_x_74) ;  /* 0x0000003000007945 */ /* 0x000fe80003800200 */
[----:B------:R-:W-:Y:S05]  /*0950*/  @P0 BRA `(.L_x_75) ;  /* 0x0000000000040947 */ /* 0x000fea0003800000 */
[----:B-----5:R-:W5:Y:S02]  /*0960*/  LD.E.64 R2, desc[UR10][R2.64] ;  /* 0x0000000a02027980 */ /* 0x020f64000c101b00 */
.L_x_75:
[----:B------:R-:W-:Y:S05]  /*0970*/  BSYNC.RECONVERGENT B0 ;  /* 0x0000000000007941 */ /* 0x000fea0003800200 */
.L_x_74:
[----:B------:R-:W-:Y:S04]  /*0980*/  BSSY.RECONVERGENT B0, `(.L_x_76) ;  /* 0x0000003000007945 */ /* 0x000fe80003800200 */
[----:B------:R-:W-:Y:S05]  /*0990*/  @P0 BRA `(.L_x_77) ;  /* 0x0000000000040947 */ /* 0x000fea0003800000 */
[----:B-----5:R-:W5:Y:S02]  /*09a0*/  LD.E.64 R2, desc[UR10][R2.64] ;  /* 0x0000000a02027980 */ /* 0x020f64000c101b00 */
.L_x_77:
[----:B------:R-:W-:Y:S05]  /*09b0*/  BSYNC.RECONVERGENT B0 ;  /* 0x0000000000007941 */ /* 0x000fea0003800200 */
.L_x_76:
[----:B------:R-:W-:Y:S04]  /*09c0*/  BSSY.RECONVERGENT B0, `(.L_x_78) ;  /* 0x0000003000007945 */ /* 0x000fe80003800200 */
[----:B------:R-:W-:Y:S05]  /*09d0*/  @P0 BRA `(.L_x_79) ;  /* 0x0000000000040947 */ /* 0x000fea0003800000 */
[----:B-----5:R-:W5:Y:S02]  /*09e0*/  LD.E.64 R2, desc[UR10][R2.64] ;  /* 0x0000000a02027980 */ /* 0x020f64000c101b00 */
.L_x_79:
[----:B------:R-:W-:Y:S05]  /*09f0*/  BSYNC.RECONVERGENT B0 ;  /* 0x0000000000007941 */ /* 0x000fea0003800200 */
.L_x_78:
[----:B------:R-:W-:Y:S04]  /*0a00*/  BSSY.RECONVERGENT B0, `(.L_x_80) ;  /* 0x0000003000007945 */ /* 0x000fe80003800200 */
[----:B------:R-:W-:Y:S05]  /*0a10*/  @P0 BRA `(.L_x_81) ;  /* 0x0000000000040947 */ /* 0x000fea0003800000 */
[----:B-----5:R-:W5:Y:S02]  /*0a20*/  LD.E.64 R2, desc[UR10][R2.64] ;  /* 0x0000000a02027980 */ /* 0x020f64000c101b00 */
.L_x_81:
[----:B------:R-:W-:Y:S05]  /*0a30*/  BSYNC.RECONVERGENT B0 ;  /* 0x0000000000007941 */ /* 0x000fea0003800200 */
.L_x_80:
[----:B------:R-:W-:Y:S04]  /*0a40*/  BSSY.RECONVERGENT B0, `(.L_x_82) ;  /* 0x0000003000007945 */ /* 0x000fe80003800200 */
[----:B------:R-:W-:Y:S05]  /*0a50*/  @P0 BRA `(.L_x_83) ;  /* 0x0000000000040947 */ /* 0x000fea0003800000 */
[----:B-----5:R-:W5:Y:S02]  /*0a60*/  LD.E.64 R2, desc[UR10][R2.64] ;  /* 0x0000000a02027980 */ /* 0x020f64000c101b00 */
.L_x_83:
[----:B------:R-:W-:Y:S05]  /*0a70*/  BSYNC.RECONVERGENT B0 ;  /* 0x0000000000007941 */ /* 0x000fea0003800200 */
.L_x_82:
[----:B------:R-:W-:Y:S04]  /*0a80*/  BSSY.RECONVERGENT B0, `(.L_x_84) ;  /* 0x0000003000007945 */ /* 0x000fe80003800200 */
[----:B------:R-:W-:Y:S05]  /*0a90*/  @P0 BRA `(.L_x_85) ;  /* 0x0000000000040947 */ /* 0x000fea0003800000 */
[----:B-----5:R-:W5:Y:S02]  /*0aa0*/  LD.E.64 R2, desc[UR10][R2.64] ;  /* 0x0000000a02027980 */ /* 0x020f64000c101b00 */
.L_x_85:
[----:B------:R-:W-:Y:S05]  /*0ab0*/  BSYNC.RECONVERGENT B0 ;  /* 0x0000000000007941 */ /* 0x000fea0003800200 */
.L_x_84:
[----:B------:R-:W-:Y:S04]  /*0ac0*/  BSSY.RECONVERGENT B0, `(.L_x_86) ;  /* 0x0000003000007945 */ /* 0x000fe80003800200 */
[----:B------:R-:W-:Y:S05]  /*0ad0*/  @P0 BRA `(.L_x_87) ;  /* 0x0000000000040947 */ /* 0x000fea0003800000 */
[----:B-----5:R-:W5:Y:S02]  /*0ae0*/  LD.E.64 R2, desc[UR10][R2.64] ;  /* 0x0000000a02027980 */ /* 0x020f64000c101b00 */
.L_x_87:
[----:B------:R-:W-:Y:S05]  /*0af0*/  BSYNC.RECONVERGENT B0 ;  /* 0x0000000000007941 */ /* 0x000fea0003800200 */
.L_x_86:
[----:B------:R-:W-:Y:S04]  /*0b00*/  BSSY.RECONVERGENT B0, `(.L_x_88) ;  /* 0x0000003000007945 */ /* 0x000fe80003800200 */
[----:B------:R-:W-:Y:S05]  /*0b10*/  @P0 BRA `(.L_x_89) ;  /* 0x0000000000040947 */ /* 0x000fea0003800000 */
[----:B-----5:R-:W5:Y:S02]  /*0b20*/  LD.E.64 R2, desc[UR10][R2.64] ;  /* 0x0000000a02027980 */ /* 0x020f64000c101b00 */
.L_x_89:
[----:B------:R-:W-:Y:S05]  /*0b30*/  BSYNC.RECONVERGENT B0 ;  /* 0x0000000000007941 */ /* 0x000fea0003800200 */
.L_x_88:
[----:B------:R-:W-:Y:S04]  /*0b40*/  BSSY.RECONVERGENT B0, `(.L_x_90) ;  /* 0x0000003000007945 */ /* 0x000fe80003800200 */
[----:B------:R-:W-:Y:S05]  /*0b50*/  @P0 BRA `(.L_x_91) ;  /* 0x0000000000040947 */ /* 0x000fea0003800000 */
[----:B-----5:R-:W5:Y:S02]  /*0b60*/  LD.E.64 R2, desc[UR10][R2.64] ;  /* 0x0000000a02027980 */ /* 0x020f64000c101b00 */
.L_x_91:
[----:B------:R-:W-:Y:S05]  /*0b70*/  BSYNC.RECONVERGENT B0 ;  /* 0x0000000000007941 */ /* 0x000fea0003800200 */
.L_x_90:
[----:B------:R-:W-:Y:S04]  /*0b80*/  BSSY.RECONVERGENT B0, `(.L_x_92) ;  /* 0x0000003000007945 */ /* 0x000fe80003800200 */
[----:B------:R-:W-:Y:S05]  /*0b90*/  @P0 BRA `(.L_x_93) ;  /* 0x0000000000040947 */ /* 0x000fea0003800000 */
[----:B-----5:R-:W5:Y:S02]  /*0ba0*/  LD.E.64 R2, desc[UR10][R2.64] ;  /* 0x0000000a02027980 */ /* 0x020f64000c101b00 */
.L_x_93:
[----:B------:R-:W-:Y:S05]  /*0bb0*/  BSYNC.RECONVERGENT B0 ;  /* 0x0000000000007941 */ /* 0x000fea0003800200 */
.L_x_92:
[----:B------:R-:W-:Y:S04]  /*0bc0*/  BSSY.RECONVERGENT B0, `(.L_x_94) ;  /* 0x0000003000007945 */ /* 0x000fe80003800200 */
[----:B------:R-:W-:Y:S05]  /*0bd0*/  @P0 BRA `(.L_x_95) ;  /* 0x0000000000040947 */ /* 0x000fea0003800000 */
[----:B-----5:R-:W5:Y:S02]  /*0be0*/  LD.E.64 R2, desc[UR10][R2.64] ;  /* 0x0000000a02027980 */ /* 0x020f64000c101b00 */
.L_x_95:
[----:B------:R-:W-:Y:S05]  /*0bf0*/  BSYNC.RECONVERGENT B0 ;  /* 0x0000000000007941 */ /* 0x000fea0003800200 */
.L_x_94:
[----:B------:R-:W-:Y:S04]  /*0c00*/  BSSY.RECONVERGENT B0, `(.L_x_96) ;  /* 0x0000003000007945 */ /* 0x000fe80003800200 */
[----:B------:R-:W-:Y:S05]  /*0c10*/  @P0 BRA `(.L_x_97) ;  /* 0x0000000000040947 */ /* 0x000fea0003800000 */
[----:B-----5:R-:W5:Y:S02]  /*0c20*/  LD.E.64 R2, desc[UR10][R2.64] ;  /* 0x0000000a02027980 */ /* 0x020f64000c101b00 */
.L_x_97:
[----:B------:R-:W-:Y:S05]  /*0c30*/  BSYNC.RECONVERGENT B0 ;  /* 0x0000000000007941 */ /* 0x000fea0003800200 */
.L_x_96:
[----:B------:R-:W-:Y:S04]  /*0c40*/  BSSY.RECONVERGENT B0, `(.L_x_98) ;  /* 0x0000003000007945 */ /* 0x000fe80003800200 */
[----:B------:R-:W-:Y:S05]  /*0c50*/  @P0 BRA `(.L_x_99) ;  /* 0x0000000000040947 */ /* 0x000fea0003800000 */
[----:B-----5:R-:W5:Y:S02]  /*0c60*/  LD.E.64 R2, desc[UR10][R2.64] ;  /* 0x0000000a02027980 */ /* 0x020f64000c101b00 */
.L_x_99:
[----:B------:R-:W-:Y:S05]  /*0c70*/  BSYNC.RECONVERGENT B0 ;  /* 0x0000000000007941 */ /* 0x000fea0003800200 */
.L_x_98:
[----:B------:R-:W-:Y:S04]  /*0c80*/  BSSY.RECONVERGENT B0, `(.L_x_100) ;  /* 0x0000003000007945 */ /* 0x000fe80003800200 */
[----:B------:R-:W-:Y:S05]  /*0c90*/  @P0 BRA `(.L_x_101) ;  /* 0x0000000000040947 */ /* 0x000fea0003800000 */
[----:B-----5:R-:W5:Y:S02]  /*0ca0*/  LD.E.64 R2, desc[UR10][R2.64] ;  /* 0x0000000a02027980 */ /* 0x020f64000c101b00 */
.L_x_101:
[----:B------:R-:W-:Y:S05]  /*0cb0*/  BSYNC.RECONVERGENT B0 ;  /* 0x0000000000007941 */ /* 0x000fea0003800200 */
.L_x_100:
[----:B------:R-:W-:Y:S05]  /*0cc0*/  BRA.U UP0, `(.L_x_102) ;  /* 0xfffffff900fc7547 */ /* 0x000fea000b83ffff */
.L_x_71:
[----:B------:R-:W-:-:S09]  /*0cd0*/  UISETP.NE.AND UP0, UPT, UR6, URZ, UPT ;  /* 0x000000ff0600728c */ /* 0x000fd2000bf05270 */
[----:B------:R-:W-:Y:S05]  /*0ce0*/  BRA.U !UP0, `(.L_x_70) ;  /* 0x00000005080c7547 */ /* 0x000fea000b800000 */
[----:B------:R-:W1:Y:S01]  /*0cf0*/  LDCU UR9, c[0x0][0x390] ;  /* 0x00007200ff0977ac */ /* 0x000e620008000800 */
[----:B------:R-:W-:Y:S02]  /*0d00*/  UISETP.GE.U32.AND UP0, UPT, UR6, 0x8, UPT ;  /* 0x000000080600788c */ /* 0x000fe4000bf06070 */
[----:B-1----:R-:W-:-:S07]  /*0d10*/  ULOP3.LUT UR5, UR9, 0x7, URZ, 0xc0, !UPT ;  /* 0x0000000709057892 */ /* 0x002fce000f8ec0ff */
[----:B------:R-:W-:Y:S05]  /*0d20*/  BRA.U !UP0, `(.L_x_103) ;  /* 0x0000000108807547 */ /* 0x000fea000b800000 */
[----:B------:R-:W-:Y:S04]  /*0d30*/  BSSY.RECONVERGENT B0, `(.L_x_104) ;  /* 0x0000003000007945 */ /* 0x000fe80003800200 */
[----:B------:R-:W-:Y:S05]  /*0d40*/  @P0 BRA `(.L_x_105) ;  /* 0x0000000000040947 */ /* 0x000fea0003800000 */
[----:B-----5:R-:W5:Y:S02]  /*0d50*/  LD.E.64 R2, desc[UR10][R2.64] ;  /* 0x0000000a02027980 */ /* 0x020f64000c101b00 */
.L_x_105:
[----:B------:R-:W-:Y:S05]  /*0d60*/  BSYNC.RECONVERGENT B0 ;  /* 0x0000000000007941 */ /* 0x000fea0003800200 */
.L_x_104:
[----:B------:R-:W-:Y:S04]  /*0d70*/  BSSY.RECONVERGENT B0, `(.L_x_106) ;  /* 0x0000003000007945 */ /* 0x000fe80003800200 */
[----:B------:R-:W-:Y:S05]  /*0d80*/  @P0 BRA `(.L_x_107) ;  /* 0x0000000000040947 */ /* 0x000fea0003800000 */
[----:B-----5:R-:W5:Y:S02]  /*0d90*/  LD.E.64 R2, desc[UR10][R2.64] ;  /* 0x0000000a02027980 */ /* 0x020f64000c101b00 */
.L_x_107:
[----:B------:R-:W-:Y:S05]  /*0da0*/  BSYNC.RECONVERGENT B0 ;  /* 0x0000000000007941 */ /* 0x000fea0003800200 */
.L_x_106:
[----:B------:R-:W-:Y:S04]  /*0db0*/  BSSY.RECONVERGENT B0, `(.L_x_108) ;  /* 0x0000003000007945 */ /* 0x000fe80003800200 */
[----:B------:R-:W-:Y:S05]  /*0dc0*/  @P0 BRA `(.L_x_109) ;  /* 0x0000000000040947 */ /* 0x000fea0003800000 */
[----:B-----5:R-:W5:Y:S02]  /*0dd0*/  LD.E.64 R2, desc[UR10][R2.64] ;  /* 0x0000000a02027980 */ /* 0x020f64000c101b00 */
.L_x_109:
[----:B------:R-:W-:Y:S05]  /*0de0*/  BSYNC.RECONVERGENT B0 ;  /* 0x0000000000007941 */ /* 0x000fea0003800200 */
.L_x_108:
[----:B------:R-:W-:Y:S04]  /*0df0*/  BSSY.RECONVERGENT B0, `(.L_x_110) ;  /* 0x0000003000007945 */ /* 0x000fe80003800200 */
[----:B------:R-:W-:Y:S05]  /*0e00*/  @P0 BRA `(.L_x_111) ;  /* 0x0000000000040947 */ /* 0x000fea0003800000 */
[----:B-----5:R-:W5:Y:S02]  /*0e10*/  LD.E.64 R2, desc[UR10][R2.64] ;  /* 0x0000000a02027980 */ /* 0x020f64000c101b00 */
.L_x_111:
[----:B------:R-:W-:Y:S05]  /*0e20*/  BSYNC.RECONVERGENT B0 ;  /* 0x0000000000007941 */ /* 0x000fea0003800200 */
.L_x_110:
[----:B------:R-:W-:Y:S04]  /*0e30*/  BSSY.RECONVERGENT B0, `(.L_x_112) ;  /* 0x0000003000007945 */ /* 0x000fe80003800200 */
[----:B------:R-:W-:Y:S05]  /*0e40*/  @P0 BRA `(.L_x_113) ;  /* 0x0000000000040947 */ /* 0x000fea0003800000 */
[----:B-----5:R-:W5:Y:S02]  /*0e50*/  LD.E.64 R2, desc[UR10][R2.64] ;  /* 0x0000000a02027980 */ /* 0x020f64000c101b00 */
.L_x_113:
[----:B------:R-:W-:Y:S05]  /*0e60*/  BSYNC.RECONVERGENT B0 ;  /* 0x0000000000007941 */ /* 0x000fea0003800200 */
.L_x_112:
[----:B------:R-:W-:Y:S04]  /*0e70*/  BSSY.RECONVERGENT B0, `(.L_x_114) ;  /* 0x0000003000007945 */ /* 0x000fe80003800200 */
[----:B------:R-:W-:Y:S05]  /*0e80*/  @P0 BRA `(.L_x_115) ;  /* 0x0000000000040947 */ /* 0x000fea0003800000 */
[----:B-----5:R-:W5:Y:S02]  /*0e90*/  LD.E.64 R2, desc[UR10][R2.64] ;  /* 0x0000000a02027980 */ /* 0x020f64000c101b00 */
.L_x_115:
[----:B------:R-:W-:Y:S05]  /*0ea0*/  BSYNC.RECONVERGENT B0 ;  /* 0x0000000000007941 */ /* 0x000fea0003800200 */
.L_x_114:
[----:B------:R-:W-:Y:S04]  /*0eb0*/  BSSY.RECONVERGENT B0, `(.L_x_116) ;  /* 0x0000003000007945 */ /* 0x000fe80003800200 */
[----:B------:R-:W-:Y:S05]  /*0ec0*/  @P0 BRA `(.L_x_117) ;  /* 0x0000000000040947 */ /* 0x000fea0003800000 */
[----:B-----5:R-:W5:Y:S02]  /*0ed0*/  LD.E.64 R2, desc[UR10][R2.64] ;  /* 0x0000000a02027980 */ /* 0x020f64000c101b00 */
.L_x_117:
[----:B------:R-:W-:Y:S05]  /*0ee0*/  BSYNC.RECONVERGENT B0 ;  /* 0x0000000000007941 */ /* 0x000fea0003800200 */
.L_x_116:
[----:B------:R-:W-:Y:S04]  /*0ef0*/  BSSY.RECONVERGENT B0, `(.L_x_103) ;  /* 0x0000003000007945 */ /* 0x000fe80003800200 */
[----:B------:R-:W-:Y:S05]  /*0f00*/  @P0 BRA `(.L_x_118) ;  /* 0x0000000000040947 */ /* 0x000fea0003800000 */
[----:B-----5:R-:W5:Y:S02]  /*0f10*/  LD.E.64 R2, desc[UR10][R2.64] ;  /* 0x0000000a02027980 */ /* 0x020f64000c101b00 */
.L_x_118:
[----:B------:R-:W-:Y:S05]  /*0f20*/  BSYNC.RECONVERGENT B0 ;  /* 0x0000000000007941 */ /* 0x000fea0003800200 */
.L_x_103:
        /* <DEDUP_REMOVED lines=8> */
.L_x_121:
[----:B------:R-:W-:Y:S05]  /*0fb0*/  BSYNC.RECONVERGENT B0 ;  /* 0x0000000000007941 */ /* 0x000fea0003800200 */
.L_x_120:
[----:B------:R-:W-:Y:S04]  /*0fc0*/  BSSY.RECONVERGENT B0, `(.L_x_122) ;  /* 0x0000003000007945 */ /* 0x000fe80003800200 */
[----:B------:R-:W-:Y:S05]  /*0fd0*/  @P0 BRA `(.L_x_123) ;  /* 0x0000000000040947 */ /* 0x000fea0003800000 */
[----:B-----5:R-:W5:Y:S02]  /*0fe0*/  LD.E.64 R2, desc[UR10][R2.64] ;  /* 0x0000000a02027980 */ /* 0x020f64000c101b00 */
.L_x_123:
[----:B------:R-:W-:Y:S05]  /*0ff0*/  BSYNC.RECONVERGENT B0 ;  /* 0x0000000000007941 */ /* 0x000fea0003800200 */
.L_x_122:
[----:B------:R-:W-:Y:S04]  /*1000*/  BSSY.RECONVERGENT B0, `(.L_x_124) ;  /* 0x0000003000007945 */ /* 0x000fe80003800200 */
[----:B------:R-:W-:Y:S05]  /*1010*/  @P0 BRA `(.L_x_125) ;  /* 0x0000000000040947 */ /* 0x000fea0003800000 */
[----:B-----5:R-:W5:Y:S02]  /*1020*/  LD.E.64 R2, desc[UR10][R2.64] ;  /* 0x0000000a02027980 */ /* 0x020f64000c101b00 */
.L_x_125:
[----:B------:R-:W-:Y:S05]  /*1030*/  BSYNC.RECONVERGENT B0 ;  /* 0x0000000000007941 */ /* 0x000fea0003800200 */
.L_x_124:
[----:B------:R-:W-:Y:S04]  /*1040*/  BSSY.RECONVERGENT B0, `(.L_x_119) ;  /* 0x0000003000007945 */ /* 0x000fe80003800200 */
[----:B------:R-:W-:Y:S05]  /*1050*/  @P0 BRA `(.L_x_126) ;  /* 0x0000000000040947 */ /* 0x000fea0003800000 */
[----:B-----5:R-:W5:Y:S02]  /*1060*/  LD.E.64 R2, desc[UR10][R2.64] ;  /* 0x0000000a02027980 */ /* 0x020f64000c101b00 */
.L_x_126:
[----:B------:R-:W-:Y:S05]  /*1070*/  BSYNC.RECONVERGENT B0 ;  /* 0x0000000000007941 */ /* 0x000fea0003800200 */
.L_x_119:
[----:B------:R-:W-:-:S09]  /*1080*/  UISETP.NE.AND UP0, UPT, UR7, URZ, UPT ;  /* 0x000000ff0700728c */ /* 0x000fd2000bf05270 */
[----:B------:R-:W-:Y:S05]  /*1090*/  BRA.U !UP0, `(.L_x_70) ;  /* 0x0000000108207547 */ /* 0x000fea000b800000 */
[----:B------:R-:W-:-:S12]  /*10a0*/  UIADD3 UR8, UPT, UPT, -UR7, URZ, URZ ;  /* 0x000000ff07087290 */ /* 0x000fd8000fffe1ff */
.L_x_129:
[----:B------:R-:W-:Y:S01]  /*10b0*/  UIADD3 UR8, UPT, UPT, UR8, 0x1, URZ ;  /* 0x0000000108087890 */ /* 0x000fe2000fffe0ff */
[----:B------:R-:W-:Y:S03]  /*10c0*/  BSSY.RECONVERGENT B0, `(.L_x_127) ;  /* 0x0000004000007945 */ /* 0x000fe60003800200 */
[----:B------:R-:W-:Y:S01]  /*10d0*/  UISETP.NE.AND UP0, UPT, UR8, URZ, UPT ;  /* 0x000000ff0800728c */ /* 0x000fe2000bf05270 */
[----:B------:R-:W-:Y:S10]  /*10e0*/  @P0 BRA `(.L_x_128) ;  /* 0x0000000000040947 */ /* 0x000ff40003800000 */
[----:B-----5:R-:W5:Y:S02]  /*10f0*/  LD.E.64 R2, desc[UR10][R2.64] ;  /* 0x0000000a02027980 */ /* 0x020f64000c101b00 */
.L_x_128:
[----:B------:R-:W-:Y:S05]  /*1100*/  BSYNC.RECONVERGENT B0 ;  /* 0x0000000000007941 */ /* 0x000fea0003800200 */
.L_x_127:
[----:B------:R-:W-:Y:S05]  /*1110*/  BRA.U UP0, `(.L_x_129) ;  /* 0xfffffffd00e47547 */ /* 0x000fea000b83ffff */
.L_x_70:
[----:B------:R-:W-:-:S05]  /*1120*/  IMAD.MOV R0, RZ, RZ, -R0 ;  /* 0x000000ffff007224 */ /* 0x000fca00078e0a00 */
[----:B------:R-:W-:-:S13]  /*1130*/  ISETP.NE.AND P0, PT, R0, UR4, PT ;  /* 0x0000000400007c0c */ /* 0x000fda000bf05270 */
[----:B------:R-:W-:Y:S05]  /*1140*/  @P0 EXIT ;  /* 0x000000000000094d */ /* 0x000fea0003800000 */
[----:B------:R-:W1:Y:S01]  /*1150*/  S2UR UR4, SR_CLOCKLO ;  /* 0x00000000000479c3 */ /* 0x000e620000005000 */
[----:B------:R-:W-:-:S07]  /*1160*/  NOP ;  /* 0x0000000000007918 */ /* 0x000fce0000000000 */
[----:B0-2---:R-:W0:Y:S01]  /*1170*/  LDC.64 R4, c[0x0][0x380] ;  /* 0x0000e000ff047b82 */ /* 0x005e220000000a00 */
[----:B-1----:R-:W-:-:S05]  /*1180*/  IADD3 R9, PT, PT, -R6, UR4, RZ ;  /* 0x0000000406097c10 */ /* 0x002fca000fffe1ff */
[----:B0-----:R-:W-:Y:S04]  /*1190*/  STG.E desc[UR10][R4.64], R9 ;  /* 0x0000000904007986 */ /* 0x001fe8000c10190a */
[----:B-----5:R-:W2:Y:S01]  /*11a0*/  LD.E.64 R2, desc[UR10][R2.64] ;  /* 0x0000000a02027980 */ /* 0x020ea2000c101b00 */
[----:B------:R-:W2:Y:S03]  /*11b0*/  LDC.64 R6, c[0x0][0x398] ;  /* 0x0000e600ff067b82 */ /* 0x000ea60000000a00 */
[----:B--2---:R-:W-:Y:S01]  /*11c0*/  STG.E.64 desc[UR10][R6.64], R2 ;  /* 0x0000000206007986 */ /* 0x004fe2000c101b0a */
[----:B------:R-:W-:Y:S05]  /*11d0*/  EXIT ;  /* 0x000000000000794d */ /* 0x000fea0003800000 */
.L_x_130:
        /* <DEDUP_REMOVED lines=10> */
.L_x_141:


//--------------------- .text._Z13sequence_readRxPiii --------------------------
	.section	.text._Z13sequence_readRxPiii,"ax",@progbits
	.align	128
        .global         _Z13sequence_readRxPiii
        .type           _Z13sequence_readRxPiii,@function
        .size           _Z13sequence_readRxPiii,(.L_x_142 - _Z13sequence_readRxPiii)
        .other          _Z13sequence_readRxPiii,@"STO_CUDA_ENTRY STV_DEFAULT"
_Z13sequence_readRxPiii:
.text._Z13sequence_readRxPiii:
[----:B------:R-:W-:Y:S01]  /*0000*/  LDC R1, c[0x0][0x37c] ;  /* 0x0000df00ff017b82 */ /* 0x000fe20000000800 */
[----:B------:R-:W0:Y:S01]  /*0010*/  LDCU UR7, c[0x0][0x390] ;  /* 0x00007200ff0777ac */ /* 0x000e220008000800 */
[----:B------:R-:W1:Y:S01]  /*0020*/  LDCU.64 UR12, c[0x0][0x358] ;  /* 0x00006b00ff0c77ac */ /* 0x000e620008000a00 */
[----:B0-----:R-:W-:-:S09]  /*0030*/  UISETP.GE.AND UP0, UPT, UR7, 0x1, UPT ;  /* 0x000000010700788c */ /* 0x001fd2000bf06270 */
[----:B-1----:R-:W-:Y:S05]  /*0040*/  BRA.U !UP0, `(.L_x_131) ;  /* 0x0000000508987547 */ /* 0x002fea000b800000 */
[----:B------:R-:W-:Y:S01]  /*0050*/  UISETP.GE.U32.AND UP1, UPT, UR7, 0x10, UPT ;  /* 0x000000100700788c */ /* 0x000fe2000bf26070 */
[----:B------:R-:W-:Y:S01]  /*0060*/  IMAD.MOV.U32 R0, RZ, RZ, RZ ;  /* 0x000000ffff007224 */ /* 0x000fe200078e00ff */
[----:B------:R-:W-:-:S04]  /*0070*/  ULOP3.LUT UR10, UR7, 0xf, URZ, 0xc0, !UPT ;  /* 0x0000000f070a7892 */ /* 0x000fc8000f8ec0ff */
[----:B------:R-:W-:-:S03]  /*0080*/  UISETP.NE.AND UP0, UPT, UR10, URZ, UPT ;  /* 0x000000ff0a00728c */ /* 0x000fc6000bf05270 */
[----:B------:R-:W-:Y:S08]  /*0090*/  BRA.U !UP1, `(.L_x_132) ;  /* 0x0000000109a07547 */ /* 0x000ff0000b800000 */
[----:B------:R-:W0:Y:S01]  /*00a0*/  S2UR UR5, SR_CgaCtaId ;  /* 0x00000000000579c3 */ /* 0x000e220000008800 */
[----:B------:R-:W1:Y:S01]  /*00b0*/  LDCU.64 UR8, c[0x0][0x388] ;  /* 0x00007100ff0877ac */ /* 0x000e620008000a00 */
[----:B------:R-:W-:Y:S01]  /*00c0*/  UMOV UR4, 0x400 ;  /* 0x0000040000047882 */ /* 0x000fe20000000000 */
[----:B------:R-:W-:-:S06]  /*00d0*/  ULOP3.LUT UR11, UR7, 0x7ffffff0, URZ, 0xc0, !UPT ;  /* 0x7ffffff0070b7892 */ /* 0x000fcc000f8ec0ff */
[----:B------:R-:W-:Y:S01]  /*00e0*/  IMAD.U32 R0, RZ, RZ, UR11 ;  /* 0x0000000bff007e24 */ /* 0x000fe2000f8e00ff */
[----:B-1----:R-:W-:Y:S02]  /*00f0*/  UIADD3 UR6, UP1, UPT, UR8, 0x20, URZ ;  /* 0x0000002008067890 */ /* 0x002fe4000ff3e0ff */
[----:B------:R-:W-:Y:S02]  /*0100*/  UIADD3 UR8, UPT, UPT, -UR11, URZ, URZ ;  /* 0x000000ff0b087290 */ /* 0x000fe4000fffe1ff */
[----:B0-----:R-:W-:Y:S02]  /*0110*/  ULEA UR4, UR5, UR4, 0x18 ;  /* 0x0000000405047291 */ /* 0x001fe4000f8ec0ff */
[----:B------:R-:W-:Y:S01]  /*0120*/  MOV R20, UR6 ;  /* 0x0000000600147c02 */ /* 0x000fe20008000f00 */
[----:B------:R-:W-:Y:S02]  /*0130*/  UIADD3.X UR5, UPT, UPT, URZ, UR9, URZ, UP1, !UPT ;  /* 0x00000009ff057290 */ /* 0x000fe40008ffe4ff */
[----:B------:R-:W-:-:S04]  /*0140*/  UIADD3 UR4, UPT, UPT, UR4, 0x20, URZ ;  /* 0x0000002004047890 */ /* 0x000fc8000fffe0ff */
[----:B------:R-:W-:-:S08]  /*0150*/  IMAD.U32 R21, RZ, RZ, UR5 ;  /* 0x00000005ff157e24 */ /* 0x000fd0000f8e00ff */
.L_x_133:
[----:B------:R-:W-:Y:S01]  /*0160*/  IMAD.MOV.U32 R2, RZ, RZ, R20 ;  /* 0x000000ffff027224 */ /* 0x000fe200078e0014 */
[----:B------:R-:W-:-:S05]  /*0170*/  MOV R3, R21 ;  /* 0x0000001500037202 */ /* 0x000fca0000000f00 */
[----:B0-----:R-:W2:Y:S04]  /*0180*/  LDG.E R4, desc[UR12][R2.64+-0x20] ;  /* 0xffffe00c02047981 */ /* 0x001ea8000c1e1900 */
[----:B------:R-:W2:Y:S04]  /*0190*/  LDG.E R5, desc[UR12][R2.64+-0x1c] ;  /* 0xffffe40c02057981 */ /* 0x000ea8000c1e1900 */
[----:B------:R-:W2:Y:S04]  /*01a0*/  LDG.E R6, desc[UR12][R2.64+-0x18] ;  /* 0xffffe80c02067981 */ /* 0x000ea8000c1e1900 */
[----:B------:R-:W2:Y:S04]  /*01b0*/  LDG.E R7, desc[UR12][R2.64+-0x14] ;  /* 0xffffec0c02077981 */ /* 0x000ea8000c1e1900 */
[----:B------:R-:W3:Y:S04]  /*01c0*/  LDG.E R8, desc[UR12][R2.64+-0x10] ;  /* 0xfffff00c02087981 */ /* 0x000ee8000c1e1900 */
[----:B------:R-:W3:Y:S04]  /*01d0*/  LDG.E R9, desc[UR12][R2.64+-0xc] ;  /* 0xfffff40c02097981 */ /* 0x000ee8000c1e1900 */
[----:B------:R-:W3:Y:S04]  /*01e0*/  LDG.E R10, desc[UR12][R2.64+-0x8] ;  /* 0xfffff80c020a7981 */ /* 0x000ee8000c1e1900 */
[----:B------:R-:W3:Y:S04]  /*01f0*/  LDG.E R11, desc[UR12][R2.64+-0x4] ;  /* 0xfffffc0c020b7981 */ /* 0x000ee8000c1e1900 */
[----:B------:R-:W4:Y:S04]  /*0200*/  LDG.E R12, desc[UR12][R2.64] ;  /* 0x0000000c020c7981 */ /* 0x000f28000c1e1900 */
[----:B------:R-:W4:Y:S04]  /*0210*/  LDG.E R13, desc[UR12][R2.64+0x4] ;  /* 0x0000040c020d7981 */ /* 0x000f28000c1e1900 */
[----:B------:R-:W4:Y:S04]  /*0220*/  LDG.E R14, desc[UR12][R2.64+0x8] ;  /* 0x0000080c020e7981 */ /* 0x000f28000c1e1900 */
[----:B------:R-:W4:Y:S04]  /*0230*/  LDG.E R15, desc[UR12][R2.64+0xc] ;  /* 0x00000c0c020f7981 */ /* 0x000f28000c1e1900 */
[----:B------:R-:W5:Y:S04]  /*0240*/  LDG.E R16, desc[UR12][R2.64+0x10] ;  /* 0x0000100c02107981 */ /* 0x000f68000c1e1900 */
[----:B------:R-:W5:Y:S04]  /*0250*/  LDG.E R17, desc[UR12][R2.64+0x14] ;  /* 0x0000140c02117981 */ /* 0x000f68000c1e1900 */
[----:B------:R-:W5:Y:S04]  /*0260*/  LDG.E R18, desc[UR12][R2.64+0x18] ;  /* 0x0000180c02127981 */ /* 0x000f68000c1e1900 */
[----:B------:R-:W5:Y:S01]  /*0270*/  LDG.E R19, desc[UR12][R2.64+0x1c] ;  /* 0x00001c0c02137981 */ /* 0x000f62000c1e1900 */
[----:B------:R-:W-:Y:S01]  /*0280*/  UIADD3 UR8, UPT, UPT, UR8, 0x10, URZ ;  /* 0x0000001008087890 */ /* 0x000fe2000fffe0ff */
[----:B------:R-:W-:-:S03]  /*0290*/  IADD3 R20, P0, PT, R2, 0x40, RZ ;  /* 0x0000004002147810 */ /* 0x000fc60007f1e0ff */
[----:B------:R-:W-:Y:S02]  /*02a0*/  UISETP.NE.AND UP1, UPT, UR8, URZ, UPT ;  /* 0x000000ff0800728c */ /* 0x000fe4000bf25270 */
[----:B------:R-:W-:Y:S01]  /*02b0*/  IMAD.X R21, RZ, RZ, R3, P0 ;  /* 0x000000ffff157224 */ /* 0x000fe200000e0603 */
[----:B--2---:R0:W-:Y:S04]  /*02c0*/  STS.128 [UR4+-0x20], R4 ;  /* 0xffffe004ff007988 */ /* 0x0041e80008000c04 */
[----:B---3--:R0:W-:Y:S04]  /*02d0*/  STS.128 [UR4+-0x10], R8 ;  /* 0xfffff008ff007988 */ /* 0x0081e80008000c04 */
[----:B----4-:R0:W-:Y:S04]  /*02e0*/  STS.128 [UR4], R12 ;  /* 0x0000000cff007988 */ /* 0x0101e80008000c04 */
[----:B-----5:R0:W-:Y:S01]  /*02f0*/  STS.128 [UR4+0x10], R16 ;  /* 0x00001010ff007988 */ /* 0x0201e20008000c04 */
[----:B------:R-:W-:Y:S01]  /*0300*/  UIADD3 UR4, UPT, UPT, UR4, 0x40, URZ ;  /* 0x0000004004047890 */ /* 0x000fe2000fffe0ff */
[----:B------:R-:W-:Y:S11]  /*0310*/  BRA.U UP1, `(.L_x_133) ;  /* 0xfffffffd01907547 */ /* 0x000ff6000b83ffff */
.L_x_132:
[----:B------:R-:W-:Y:S05]  /*0320*/  BRA.U !UP0, `(.L_x_131) ;  /* 0x0000000108e07547 */ /* 0x000fea000b800000 */
[----:B------:R-:W-:Y:S02]  /*0330*/  UISETP.GE.U32.AND UP0, UPT, UR10, 0x8, UPT ;  /* 0x000000080a00788c */ /* 0x000fe4000bf06070 */
[----:B------:R-:W-:-:S04]  /*0340*/  ULOP3.LUT UR5, UR7, 0x7, URZ, 0xc0, !UPT ;  /* 0x0000000707057892 */ /* 0x000fc8000f8ec0ff */
[----:B------:R-:W-:-:S03]  /*0350*/  UISETP.NE.AND UP1, UPT, UR5, URZ, UPT ;  /* 0x000000ff0500728c */ /* 0x000fc6000bf25270 */
[----:B------:R-:W-:Y:S08]  /*0360*/  BRA.U !UP0, `(.L_x_134) ;  /* 0x0000000108447547 */ /* 0x000ff0000b800000 */
[----:B------:R-:W1:Y:S02]  /*0370*/  LDC.64 R2, c[0x0][0x388] ;  /* 0x0000e200ff027b82 */ /* 0x000e640000000a00 */
[----:B-1----:R-:W-:-:S05]  /*0380*/  IMAD.WIDE.U32 R2, R0, 0x4, R2 ;  /* 0x0000000400027825 */ /* 0x002fca00078e0002 */
[----:B0-----:R-:W2:Y:S04]  /*0390*/  LDG.E R8, desc[UR12][R2.64] ;  /* 0x0000000c02087981 */ /* 0x001ea8000c1e1900 */
[----:B------:R-:W2:Y:S04]  /*03a0*/  LDG.E R9, desc[UR12][R2.64+0x4] ;  /* 0x0000040c02097981 */ /* 0x000ea8000c1e1900 */
[----:B------:R-:W2:Y:S04]  /*03b0*/  LDG.E R10, desc[UR12][R2.64+0x8] ;  /* 0x0000080c020a7981 */ /* 0x000ea8000c1e1900 */
[----:B------:R-:W2:Y:S04]  /*03c0*/  LDG.E R11, desc[UR12][R2.64+0xc] ;  /* 0x00000c0c020b7981 */ /* 0x000ea8000c1e1900 */
[----:B------:R-:W3:Y:S04]  /*03d0*/  LDG.E R4, desc[UR12][R2.64+0x10] ;  /* 0x0000100c02047981 */ /* 0x000ee8000c1e1900 */
[----:B------:R-:W3:Y:S04]  /*03e0*/  LDG.E R5, desc[UR12][R2.64+0x14] ;  /* 0x0000140c02057981 */ /* 0x000ee8000c1e1900 */
[----:B------:R-:W3:Y:S04]  /*03f0*/  LDG.E R6, desc[UR12][R2.64+0x18] ;  /* 0x0000180c02067981 */ /* 0x000ee8000c1e1900 */
[----:B------:R-:W3:Y:S01]  /*0400*/  LDG.E R7, desc[UR12][R2.64+0x1c] ;  /* 0x00001c0c02077981 */ /* 0x000ee2000c1e1900 */
[----:B------:R-:W-:Y:S01]  /*0410*/  MOV R12, 0x400 ;  /* 0x00000400000c7802 */ /* 0x000fe20000000f00 */
[----:B------:R-:W0:Y:S03]  /*0420*/  S2R R13, SR_CgaCtaId ;  /* 0x00000000000d7919 */ /* 0x000e260000008800 */
[----:B0-----:R-:W-:-:S05]  /*0430*/  LEA R13, R13, R12, 0x18 ;  /* 0x0000000c0d0d7211 */ /* 0x001fca00078ec0ff */
[C---:B------:R-:W-:Y:S01]  /*0440*/  IMAD R12, R0.reuse, 0x4, R13 ;  /* 0x00000004000c7824 */ /* 0x040fe200078e020d */
[----:B------:R-:W-:-:S04]  /*0450*/  IADD3 R0, PT, PT, R0, 0x8, RZ ;  /* 0x0000000800007810 */ /* 0x000fc80007ffe0ff */
[----:B--2---:R1:W-:Y:S04]  /*0460*/  STS.128 [R12], R8 ;  /* 0x000000080c007388 */ /* 0x0043e80000000c00 */
[----:B---3--:R1:W-:Y:S02]  /*0470*/  STS.128 [R12+0x10], R4 ;  /* 0x000010040c007388 */ /* 0x0083e40000000c00 */
.L_x_134:
[----:B------:R-:W-:Y:S05]  /*0480*/  BRA.U !UP1, `(.L_x_131) ;  /* 0x0000000109887547 */ /* 0x000fea000b800000 */
[----:B------:R-:W-:Y:S02]  /*0490*/  UISETP.GE.U32.AND UP0, UPT, UR5, 0x4, UPT ;  /* 0x000000040500788c */ /* 0x000fe4000bf06070 */
[----:B------:R-:W-:-:S04]  /*04a0*/  ULOP3.LUT UR4, UR7, 0x3, URZ, 0xc0, !UPT ;  /* 0x0000000307047892 */ /* 0x000fc8000f8ec0ff */
[----:B------:R-:W-:-:S03]  /*04b0*/  UISETP.NE.AND UP1, UPT, UR4, URZ, UPT ;  /* 0x000000ff0400728c */ /* 0x000fc6000bf25270 */
[----:B------:R-:W-:Y:S08]  /*04c0*/  BRA.U !UP0, `(.L_x_135) ;  /* 0x0000000108307547 */ /* 0x000ff0000b800000 */
[----:B------:R-:W2:Y:S02]  /*04d0*/  LDC.64 R2, c[0x0][0x388] ;  /* 0x0000e200ff027b82 */ /* 0x000ea40000000a00 */
[----:B--2---:R-:W-:-:S05]  /*04e0*/  IMAD.WIDE.U32 R2, R0, 0x4, R2 ;  /* 0x0000000400027825 */ /* 0x004fca00078e0002 */
[----:B01----:R-:W2:Y:S04]  /*04f0*/  LDG.E R4, desc[UR12][R2.64] ;  /* 0x0000000c02047981 */ /* 0x003ea8000c1e1900 */
[----:B------:R-:W2:Y:S04]  /*0500*/  LDG.E R5, desc[UR12][R2.64+0x4] ;  /* 0x0000040c02057981 */ /* 0x000ea8000c1e1900 */
[----:B------:R-:W2:Y:S04]  /*0510*/  LDG.E R6, desc[UR12][R2.64+0x8] ;  /* 0x0000080c02067981 */ /* 0x000ea8000c1e1900 */
[----:B------:R-:W2:Y:S01]  /*0520*/  LDG.E R7, desc[UR12][R2.64+0xc] ;  /* 0x00000c0c02077981 */ /* 0x000ea2000c1e1900 */
[----:B------:R-:W-:Y:S01]  /*0530*/  MOV R8, 0x400 ;  /* 0x0000040000087802 */ /* 0x000fe20000000f00 */
[----:B------:R-:W0:Y:S03]  /*0540*/  S2R R9, SR_CgaCtaId ;  /* 0x0000000000097919 */ /* 0x000e260000008800 */
[----:B0-----:R-:W-:-:S05]  /*0550*/  LEA R9, R9, R8, 0x18 ;  /* 0x0000000809097211 */ /* 0x001fca00078ec0ff */
[C---:B------:R-:W-:Y:S02]  /*0560*/  IMAD R9, R0.reuse, 0x4, R9 ;  /* 0x0000000400097824 */ /* 0x040fe400078e0209 */
[----:B------:R-:W-:-:S03]  /*0570*/  VIADD R0, R0, 0x4 ;  /* 0x0000000400007836 */ /* 0x000fc60000000000 */
[----:B--2---:R2:W-:Y:S04]  /*0580*/  STS.128 [R9], R4 ;  /* 0x0000000409007388 */ /* 0x0045e80000000c00 */
.L_x_135:
[----:B------:R-:W-:Y:S05]  /*0590*/  BRA.U !UP1, `(.L_x_131) ;  /* 0x0000000109447547 */ /* 0x000fea000b800000 */
[----:B012---:R-:W0:Y:S01]  /*05a0*/  S2R R5, SR_CgaCtaId ;  /* 0x0000000000057919 */ /* 0x007e220000008800 */
[----:B------:R-:W1:Y:S01]  /*05b0*/  LDC.64 R2, c[0x0][0x388] ;  /* 0x0000e200ff027b82 */ /* 0x000e620000000a00 */
[----:B------:R-:W-:Y:S01]  /*05c0*/  MOV R4, 0x400 ;  /* 0x0000040000047802 */ /* 0x000fe20000000f00 */
[----:B------:R-:W-:Y:S01]  /*05d0*/  UIADD3 UR4, UPT, UPT, -UR4, URZ, URZ ;  /* 0x000000ff04047290 */ /* 0x000fe2000fffe1ff */
[----:B-1----:R-:W-:Y:S02]  /*05e0*/  IMAD.WIDE.U32 R2, R0, 0x4, R2 ;  /* 0x0000000400027825 */ /* 0x002fe400078e0002 */
[----:B0-----:R-:W-:-:S04]  /*05f0*/  LEA R5, R5, R4, 0x18 ;  /* 0x0000000405057211 */ /* 0x001fc800078ec0ff */
[----:B------:R-:W-:Y:S01]  /*0600*/  LEA R0, R0, R5, 0x2 ;  /* 0x0000000500007211 */ /* 0x000fe200078e10ff */
[----:B------:R-:W-:-:S07]  /*0610*/  IMAD.MOV.U32 R5, RZ, RZ, R3 ;  /* 0x000000ffff057224 */ /* 0x000fce00078e0003 */
.L_x_136:
[----:B------:R-:W-:-:S06]  /*0620*/  IMAD.MOV.U32 R3, RZ, RZ, R5 ;  /* 0x000000ffff037224 */ /* 0x000fcc00078e0005 */
[----:B------:R0:W2:Y:S01]  /*0630*/  LDG.E R3, desc[UR12][R2.64] ;  /* 0x0000000c02037981 */ /* 0x0000a2000c1e1900 */
[----:B------:R-:W-:-:S04]  /*0640*/  UIADD3 UR4, UPT, UPT, UR4, 0x1, URZ ;  /* 0x0000000104047890 */ /* 0x000fc8000fffe0ff */
[----:B------:R-:W-:Y:S01]  /*0650*/  UISETP.NE.AND UP0, UPT, UR4, URZ, UPT ;  /* 0x000000ff0400728c */ /* 0x000fe2000bf05270 */
[----:B0-----:R-:W-:-:S04]  /*0660*/  IADD3 R2, P0, PT, R2, 0x4, RZ ;  /* 0x0000000402027810 */ /* 0x001fc80007f1e0ff */
[----:B------:R-:W-:Y:S01]  /*0670*/  IADD3.X R5, PT, PT, RZ, R5, RZ, P0, !PT ;  /* 0x00000005ff057210 */ /* 0x000fe200007fe4ff */
[----:B--2---:R0:W-:Y:S02]  /*0680*/  STS [R0], R3 ;  /* 0x0000000300007388 */ /* 0x0041e40000000800 */
[----:B0-----:R-:W-:Y:S01]  /*0690*/  VIADD R0, R0, 0x4 ;  /* 0x0000000400007836 */ /* 0x001fe20000000000 */
[----:B------:R-:W-:Y:S06]  /*06a0*/  BRA.U UP0, `(.L_x_136) ;  /* 0xfffffffd00dc7547 */ /* 0x000fec000b83ffff */
.L_x_131:
[----:B012---:R-:W-:Y:S02]  /*06b0*/  CS2R R4, SR_CLOCKLO ;  /* 0x0000000000047805 */ /* 0x007fe40000015000 */
[----:B------:R-:W-:Y:S01]  /*06c0*/  CS2R R6, SR_CLOCKLO ;  /* 0x0000000000067805 */ /* 0x000fe20000015000 */
[----:B------:R-:W0:Y:S05]  /*06d0*/  LDC.64 R2, c[0x0][0x380] ;  /* 0x0000e000ff027b82 */ /* 0x000e2a0000000a00 */
[----:B------:R-:W-:-:S04]  /*06e0*/  IADD3 R4, P0, PT, -R4, R6, RZ ;  /* 0x0000000604047210 */ /* 0x000fc80007f1e1ff */
[----:B------:R-:W-:-:S05]  /*06f0*/  IADD3.X R5, PT, PT, ~R5, R7, RZ, P0, !PT ;  /* 0x0000000705057210 */ /* 0x000fca00007fe5ff */
[----:B0-----:R-:W-:Y:S01]  /*0700*/  STG.E.64 desc[UR12][R2.64], R4 ;  /* 0x0000000402007986 */ /* 0x001fe2000c101b0c */
[----:B------:R-:W-:Y:S05]  /*0710*/  EXIT ;  /* 0x000000000000794d */ /* 0x000fea0003800000 */
.L_x_137:
        /* <DEDUP_REMOVED lines=14> */
.L_x_142:


//--------------------- .text._Z10test_clockRiS_  --------------------------
	.section	.text._Z10test_clockRiS_,"ax",@progbits
	.align	128
        .global         _Z10test_clockRiS_
        .type           _Z10test_clockRiS_,@function
        .size           _Z10test_clockRiS_,(.L_x_143 - _Z10test_clockRiS_)
        .other          _Z10test_clockRiS_,@"STO_CUDA_ENTRY STV_DEFAULT"
_Z10test_clockRiS_:
.text._Z10test_clockRiS_:
[----:B------:R-:W-:Y:S01]  /*0000*/  LDC R1, c[0x0][0x37c] ;  /* 0x0000df00ff017b82 */ /* 0x000fe20000000800 */
[----:B------:R-:W0:Y:S07]  /*0010*/  S2R R4, SR_TID.X ;  /* 0x0000000000047919 */ /* 0x000e2e0000002100 */
[----:B------:R-:W1:Y:S01]  /*0020*/  S2UR UR4, SR_CTAID.X ;  /* 0x00000000000479c3 */ /* 0x000e620000002500 */
[----:B------:R-:W1:Y:S01]  /*0030*/  LDCU UR5, c[0x0][0x360] ;  /* 0x00006c00ff0577ac */ /* 0x000e620008000800 */
[----:B------:R-:W-:Y:S01]  /*0040*/  IMAD.MOV.U32 R0, RZ, RZ, RZ ;  /* 0x000000ffff007224 */ /* 0x000fe200078e00ff */
[----:B------:R-:W2:Y:S01]  /*0050*/  LDCU.64 UR6, c[0x0][0x358] ;  /* 0x00006b00ff0677ac */ /* 0x000ea20008000a00 */
[----:B-1----:R-:W-:Y:S01]  /*0060*/  UIMAD UR4, UR4, UR5, URZ ;  /* 0x00000005040472a4 */ /* 0x002fe2000f8e02ff */
[----:B0-----:R-:W-:-:S05]  /*0070*/  IMAD.MOV R4, RZ, RZ, -R4 ;  /* 0x000000ffff047224 */ /* 0x001fca00078e0a04 */
[----:B------:R-:W-:-:S13]  /*0080*/  ISETP.NE.AND P0, PT, R4, UR4, PT ;  /* 0x0000000404007c0c */ /* 0x000fda000bf05270 */
[----:B------:R-:W-:Y:S01]  /*0090*/  @!P0 CS2R.32 R0, SR_CLOCKLO ;  /* 0x0000000000008805 */ /* 0x000fe20000005000 */
[----:B------:R-:W2:Y:S02]  /*00a0*/  LDC.64 R2, c[0x0][0x388] ;  /* 0x0000e200ff027b82 */ /* 0x000ea40000000a00 */
[----:B--2---:R0:W5:Y:S01]  /*00b0*/  LDG.E R6, desc[UR6][R2.64] ;  /* 0x0000000602067981 */ /* 0x004162000c1e1900 */
[----:B------:R-:W-:-:S07]  /*00c0*/  HFMA2 R5, -RZ, RZ, 0, 0 ;  /* 0x00000000ff057431 */ /* 0x000fce00000001ff */
.L_x_138:
[----:B------:R-:W-:Y:S01]  /*00d0*/  ISETP.NE.AND P1, PT, R4, UR4, PT ;  /* 0x0000000404007c0c */ /* 0x000fe2000bf25270 */
[----:B-----5:R-:W-:-:S04]  /*00e0*/  IMAD.IADD R6, R5, 0x1, R6 ;  /* 0x0000000105067824 */ /* 0x020fc800078e0206 */
[----:B------:R-:W-:-:S08]  /*00f0*/  VIADD R8, R6, 0x1 ;  /* 0x0000000106087836 */ /* 0x000fd00000000000 */
[----:B------:R-:W-:-:S05]  /*0100*/  @P1 IADD3 R8, PT, PT, R6, RZ, RZ ;  /* 0x000000ff06081210 */ /* 0x000fca0007ffe0ff */
[----:B------:R-:W-:-:S04]  /*0110*/  IMAD.IADD R8, R5, 0x1, R8 ;  /* 0x0000000105087824 */ /* 0x000fc800078e0208 */
[C---:B------:R-:W-:Y:S01]  /*0120*/  VIADD R6, R8.reuse, 0x2 ;  /* 0x0000000208067836 */ /* 0x040fe20000000000 */
        /* <DEDUP_REMOVED lines=28> */
[----:B------:R-:W-:-:S05]  /*02f0*/  IMAD.IADD R8, R5, 0x1, R8 ;  /* 0x0000000105087824 */ /* 0x000fca00078e0208 */
[----:B------:R-:W-:Y:S01]  /*0300*/  IADD3 R6, PT, PT, R8, 0xc, RZ ;  /* 0x0000000c08067810 */ /* 0x000fe20007ffe0ff */
[----:B------:R-:W-:-:S05]  /*0310*/  @P1 IMAD.MOV R6, RZ, RZ, R8 ;  /* 0x000000ffff061224 */ /* 0x000fca00078e0208 */
[----:B------:R-:W-:-:S05]  /*0320*/  IADD3 R6, PT, PT, R5, R6, RZ ;  /* 0x0000000605067210 */ /* 0x000fca0007ffe0ff */
        /* <DEDUP_REMOVED lines=259> */
[----:B------:R-:W-:-:S04]  /*1360*/  @P1 IADD3 R8, PT, PT, R6, RZ, RZ ;  /* 0x000000ff06081210 */ /* 0x000fc80007ffe0ff */
[----:B------:R-:W-:-:S05]  /*1370*/  IADD3 R8, PT, PT, R5, R8, R5 ;  /* 0x0000000805087210 */ /* 0x000fca0007ffe005 */
        /* <DEDUP_REMOVED lines=2672> */
[C---:B------:R-:W-:Y:S01]  /*ba80*/  IMAD.IADD R6, R5.reuse, 0x1, R8 ;  /* 0x0000000105067824 */ /* 0x040fe200078e0208 */
[----:B------:R-:W-:-:S04]  /*ba90*/  IADD3 R5, PT, PT, R5, 0x1, RZ ;  /* 0x0000000105057810 */ /* 0x000fc80007ffe0ff */
[----:B------:R-:W-:-:S13]  /*baa0*/  ISETP.NE.AND P1, PT, R5, 0x64, PT ;  /* 0x000000640500780c */ /* 0x000fda0003f25270 */
[----:B------:R-:W-:Y:S05]  /*bab0*/  @P1 BRA `(.L_x_138) ;  /* 0xffffff4400841947 */ /* 0x000fea000383ffff */
[----:B------:R1:W-:Y:S01]  /*bac0*/  STG.E desc[UR6][R2.64], R6 ;  /* 0x0000000602007986 */ /* 0x0003e2000c101906 */
[----:B------:R-:W-:Y:S05]  /*bad0*/  @P0 EXIT ;  /* 0x000000000000094d */ /* 0x000fea0003800000 */
[----:B------:R-:W2:Y:S01]  /*bae0*/  S2UR UR4, SR_CLOCKLO ;  /* 0x00000000000479c3 */ /* 0x000ea20000005000 */
[----:B------:R-:W-:-:S07]  /*baf0*/  NOP ;  /* 0x0000000000007918 */ /* 0x000fce0000000000 */
[----:B01----:R-:W0:Y:S01]  /*bb00*/  LDC.64 R2, c[0x0][0x380] ;  /* 0x0000e000ff027b82 */ /* 0x003e220000000a00 */
[----:B--2---:R-:W-:-:S05]  /*bb10*/  IADD3 R5, PT, PT, -R0, UR4, RZ ;  /* 0x0000000400057c10 */ /* 0x004fca000fffe1ff */
[----:B0-----:R-:W-:Y:S01]  /*bb20*/  STG.E desc[UR6][R2.64], R5 ;  /* 0x0000000502007986 */ /* 0x001fe2000c101906 */
[----:B------:R-:W-:Y:S05]  /*bb30*/  EXIT ;  /* 0x000000000000794d */ /* 0x000fea0003800000 */
.L_x_139:
        /* <DEDUP_REMOVED lines=12> */
.L_x_143:


//--------------------- .nv.shared._Z28static_sequence_read_multismPiPyiS0_i --------------------------
	.section	.nv.shared._Z28static_sequence_read_multismPiPyiS0_i,"aw",@nobits
	.sectionflags	@""
	.align	16
	.zero		1024


//--------------------- .nv.shared.reserved.0     --------------------------
	.section	.nv.shared.reserved.0,"aw",@nobits
	.weak		__nv_reservedSMEM_offset_0_alias
	.size		__nv_reservedSMEM_offset_0_alias, 0, 64
	.other		__nv_reservedSMEM_offset_0_alias,@"STO_CUDA_RESERVED_SHARED STV_DEFAULT"
__nv_reservedSMEM_offset_0_alias:
	.zero		0
	.zero		64


//--------------------- .nv.shared._Z20static_sequence_readRiPyiRyi --------------------------
	.section	.nv.shared._Z20static_sequence_readRiPyiRyi,"aw",@nobits
	.sectionflags	@""
	.align	16
	.zero		1024


//--------------------- .nv.shared._Z13sequence_readRxPiii --------------------------
	.section	.nv.shared._Z13sequence_readRxPiii,"aw",@nobits
	.sectionflags	@""
	.align	16
	.zero		1024


//--------------------- .nv.shared._Z10test_clockRiS_ --------------------------
	.section	.nv.shared._Z10test_clockRiS_,"aw",@nobits
	.sectionflags	@""
	.align	16
	.zero		1024


//--------------------- .nv.constant0._Z28static_sequence_read_multismPiPyiS0_i --------------------------
	.section	.nv.constant0._Z28static_sequence_read_multismPiPyiS0_i,"a",@progbits
	.sectionflags	@""
	.align	4
.nv.constant0._Z28static_sequence_read_multismPiPyiS0_i:
	.zero		932


//--------------------- .nv.constant0._Z20static_sequence_readRiPyiRyi --------------------------
	.section	.nv.constant0._Z20static_sequence_readRiPyiRyi,"a",@progbits
	.sectionflags	@""
	.align	4
.nv.constant0._Z20static_sequence_readRiPyiRyi:
	.zero		932


//--------------------- .nv.constant0._Z13sequence_readRxPiii --------------------------
	.section	.nv.constant0._Z13sequence_readRxPiii,"a",@progbits
	.sectionflags	@""
	.align	4
.nv.constant0._Z13sequence_readRxPiii:
	.zero		920


//--------------------- .nv.constant0._Z10test_clockRiS_ --------------------------
	.section	.nv.constant0._Z10test_clockRiS_,"a",@progbits
	.sectionflags	@""
	.align	4
.nv.constant0._Z10test_clockRiS_:
	.zero		912


//--------------------- SYMBOLS --------------------------

	.type		.nv.reservedSmem.offset0,@object
	.size		.nv.reservedSmem.offset0,0x4
	.type		.nv.reservedSmem.cap,@object
	.size		.nv.reservedSmem.cap,0x4
